//
// Generated by NVIDIA NVVM Compiler
//
// Compiler Build ID: CL-36424714
// Cuda compilation tools, release 13.0, V13.0.88
// Based on NVVM 20.0.0
//

.version 9.0
.target sm_100
.address_size 64

	// .globl	_Z21estimate_radiuses_gpuiiiiiPKfS0_S0_PKiS2_PfS3_S3_S3_

.visible .entry _Z21estimate_radiuses_gpuiiiiiPKfS0_S0_PKiS2_PfS3_S3_S3_(
	.param .u32 _Z21estimate_radiuses_gpuiiiiiPKfS0_S0_PKiS2_PfS3_S3_S3__param_0,
	.param .u32 _Z21estimate_radiuses_gpuiiiiiPKfS0_S0_PKiS2_PfS3_S3_S3__param_1,
	.param .u32 _Z21estimate_radiuses_gpuiiiiiPKfS0_S0_PKiS2_PfS3_S3_S3__param_2,
	.param .u32 _Z21estimate_radiuses_gpuiiiiiPKfS0_S0_PKiS2_PfS3_S3_S3__param_3,
	.param .u32 _Z21estimate_radiuses_gpuiiiiiPKfS0_S0_PKiS2_PfS3_S3_S3__param_4,
	.param .u64 .ptr .align 1 _Z21estimate_radiuses_gpuiiiiiPKfS0_S0_PKiS2_PfS3_S3_S3__param_5,
	.param .u64 .ptr .align 1 _Z21estimate_radiuses_gpuiiiiiPKfS0_S0_PKiS2_PfS3_S3_S3__param_6,
	.param .u64 .ptr .align 1 _Z21estimate_radiuses_gpuiiiiiPKfS0_S0_PKiS2_PfS3_S3_S3__param_7,
	.param .u64 .ptr .align 1 _Z21estimate_radiuses_gpuiiiiiPKfS0_S0_PKiS2_PfS3_S3_S3__param_8,
	.param .u64 .ptr .align 1 _Z21estimate_radiuses_gpuiiiiiPKfS0_S0_PKiS2_PfS3_S3_S3__param_9,
	.param .u64 .ptr .align 1 _Z21estimate_radiuses_gpuiiiiiPKfS0_S0_PKiS2_PfS3_S3_S3__param_10,
	.param .u64 .ptr .align 1 _Z21estimate_radiuses_gpuiiiiiPKfS0_S0_PKiS2_PfS3_S3_S3__param_11,
	.param .u64 .ptr .align 1 _Z21estimate_radiuses_gpuiiiiiPKfS0_S0_PKiS2_PfS3_S3_S3__param_12,
	.param .u64 .ptr .align 1 _Z21estimate_radiuses_gpuiiiiiPKfS0_S0_PKiS2_PfS3_S3_S3__param_13
)
{
	.reg .pred 	%p<29>;
	.reg .b32 	%r<125>;
	.reg .b32 	%f<360>;
	.reg .b64 	%rd<101>;
	.reg .b64 	%fd<9>;

	ld.param.u32 	%r32, [_Z21estimate_radiuses_gpuiiiiiPKfS0_S0_PKiS2_PfS3_S3_S3__param_1];
	ld.param.u32 	%r29, [_Z21estimate_radiuses_gpuiiiiiPKfS0_S0_PKiS2_PfS3_S3_S3__param_2];
	ld.param.u32 	%r30, [_Z21estimate_radiuses_gpuiiiiiPKfS0_S0_PKiS2_PfS3_S3_S3__param_3];
	ld.param.u32 	%r31, [_Z21estimate_radiuses_gpuiiiiiPKfS0_S0_PKiS2_PfS3_S3_S3__param_4];
	ld.param.u64 	%rd17, [_Z21estimate_radiuses_gpuiiiiiPKfS0_S0_PKiS2_PfS3_S3_S3__param_5];
	ld.param.u64 	%rd18, [_Z21estimate_radiuses_gpuiiiiiPKfS0_S0_PKiS2_PfS3_S3_S3__param_6];
	ld.param.u64 	%rd19, [_Z21estimate_radiuses_gpuiiiiiPKfS0_S0_PKiS2_PfS3_S3_S3__param_8];
	ld.param.u64 	%rd20, [_Z21estimate_radiuses_gpuiiiiiPKfS0_S0_PKiS2_PfS3_S3_S3__param_9];
	ld.param.u64 	%rd21, [_Z21estimate_radiuses_gpuiiiiiPKfS0_S0_PKiS2_PfS3_S3_S3__param_10];
	ld.param.u64 	%rd22, [_Z21estimate_radiuses_gpuiiiiiPKfS0_S0_PKiS2_PfS3_S3_S3__param_11];
	ld.param.u64 	%rd23, [_Z21estimate_radiuses_gpuiiiiiPKfS0_S0_PKiS2_PfS3_S3_S3__param_12];
	ld.param.u64 	%rd24, [_Z21estimate_radiuses_gpuiiiiiPKfS0_S0_PKiS2_PfS3_S3_S3__param_13];
	cvta.to.global.u64 	%rd25, %rd17;
	cvta.to.global.u64 	%rd1, %rd19;
	cvta.to.global.u64 	%rd2, %rd21;
	cvta.to.global.u64 	%rd3, %rd24;
	cvta.to.global.u64 	%rd4, %rd23;
	cvta.to.global.u64 	%rd5, %rd18;
	cvta.to.global.u64 	%rd6, %rd22;
	cvta.to.global.u64 	%rd7, %rd20;
	mov.u32 	%r1, %ctaid.x;
	mul.lo.s32 	%r33, %r32, %r1;
	mul.lo.s32 	%r34, %r33, %r29;
	mul.wide.s32 	%rd26, %r34, 4;
	add.s64 	%rd8, %rd25, %rd26;
	mul.lo.s32 	%r35, %r29, %r1;
	mul.lo.s32 	%r2, %r35, %r30;
	mov.u32 	%r116, %tid.x;
	setp.ge.s32 	%p1, %r116, %r30;
	@%p1 bra 	$L__BB0_32;
	mul.lo.s32 	%r36, %r30, %r1;
	mul.lo.s32 	%r37, %r36, %r31;
	mul.wide.s32 	%rd27, %r37, 4;
	add.s64 	%rd9, %rd1, %rd27;
	add.s64 	%rd10, %rd9, 16;
	cvt.s64.s32 	%rd11, %r36;
	cvt.s64.s32 	%rd12, %r2;
$L__BB0_2:
	cvt.u64.u32 	%rd13, %r116;
	add.s64 	%rd14, %rd13, %rd11;
	shl.b64 	%rd28, %rd14, 2;
	add.s64 	%rd15, %rd7, %rd28;
	ld.global.u32 	%r5, [%rd15];
	setp.lt.s32 	%p2, %r5, 1;
	mov.f32 	%f343, 0f00000000;
	mov.f32 	%f344, %f343;
	mov.f32 	%f345, %f343;
	@%p2 bra 	$L__BB0_14;
	cvt.u32.u64 	%r39, %rd13;
	mul.lo.s32 	%r6, %r39, %r31;
	setp.lt.u32 	%p3, %r5, 8;
	mov.f32 	%f345, 0f00000000;
	mov.b32 	%r120, 0;
	mov.f32 	%f344, %f345;
	mov.f32 	%f343, %f345;
	@%p3 bra 	$L__BB0_6;
	and.b32  	%r40, %r5, 2147483640;
	neg.s32 	%r118, %r40;
	mov.f32 	%f345, 0f00000000;
	mov.u32 	%r117, %r6;
$L__BB0_5:
	.pragma "nounroll";
	and.b32  	%r120, %r5, 2147483640;
	mul.wide.s32 	%rd29, %r117, 4;
	add.s64 	%rd30, %rd10, %rd29;
	ld.global.u32 	%r41, [%rd30+-16];
	mul.lo.s32 	%r42, %r41, %r29;
	mul.wide.s32 	%rd31, %r42, 4;
	add.s64 	%rd32, %rd8, %rd31;
	ld.global.f32 	%f70, [%rd32];
	add.f32 	%f71, %f343, %f70;
	ld.global.f32 	%f72, [%rd32+4];
	add.f32 	%f73, %f344, %f72;
	ld.global.f32 	%f74, [%rd32+8];
	add.f32 	%f75, %f345, %f74;
	ld.global.u32 	%r43, [%rd30+-12];
	mul.lo.s32 	%r44, %r43, %r29;
	mul.wide.s32 	%rd33, %r44, 4;
	add.s64 	%rd34, %rd8, %rd33;
	ld.global.f32 	%f76, [%rd34];
	add.f32 	%f77, %f71, %f76;
	ld.global.f32 	%f78, [%rd34+4];
	add.f32 	%f79, %f73, %f78;
	ld.global.f32 	%f80, [%rd34+8];
	add.f32 	%f81, %f75, %f80;
	ld.global.u32 	%r45, [%rd30+-8];
	mul.lo.s32 	%r46, %r45, %r29;
	mul.wide.s32 	%rd35, %r46, 4;
	add.s64 	%rd36, %rd8, %rd35;
	ld.global.f32 	%f82, [%rd36];
	add.f32 	%f83, %f77, %f82;
	ld.global.f32 	%f84, [%rd36+4];
	add.f32 	%f85, %f79, %f84;
	ld.global.f32 	%f86, [%rd36+8];
	add.f32 	%f87, %f81, %f86;
	ld.global.u32 	%r47, [%rd30+-4];
	mul.lo.s32 	%r48, %r47, %r29;
	mul.wide.s32 	%rd37, %r48, 4;
	add.s64 	%rd38, %rd8, %rd37;
	ld.global.f32 	%f88, [%rd38];
	add.f32 	%f89, %f83, %f88;
	ld.global.f32 	%f90, [%rd38+4];
	add.f32 	%f91, %f85, %f90;
	ld.global.f32 	%f92, [%rd38+8];
	add.f32 	%f93, %f87, %f92;
	ld.global.u32 	%r49, [%rd30];
	mul.lo.s32 	%r50, %r49, %r29;
	mul.wide.s32 	%rd39, %r50, 4;
	add.s64 	%rd40, %rd8, %rd39;
	ld.global.f32 	%f94, [%rd40];
	add.f32 	%f95, %f89, %f94;
	ld.global.f32 	%f96, [%rd40+4];
	add.f32 	%f97, %f91, %f96;
	ld.global.f32 	%f98, [%rd40+8];
	add.f32 	%f99, %f93, %f98;
	ld.global.u32 	%r51, [%rd30+4];
	mul.lo.s32 	%r52, %r51, %r29;
	mul.wide.s32 	%rd41, %r52, 4;
	add.s64 	%rd42, %rd8, %rd41;
	ld.global.f32 	%f100, [%rd42];
	add.f32 	%f101, %f95, %f100;
	ld.global.f32 	%f102, [%rd42+4];
	add.f32 	%f103, %f97, %f102;
	ld.global.f32 	%f104, [%rd42+8];
	add.f32 	%f105, %f99, %f104;
	ld.global.u32 	%r53, [%rd30+8];
	mul.lo.s32 	%r54, %r53, %r29;
	mul.wide.s32 	%rd43, %r54, 4;
	add.s64 	%rd44, %rd8, %rd43;
	ld.global.f32 	%f106, [%rd44];
	add.f32 	%f107, %f101, %f106;
	ld.global.f32 	%f108, [%rd44+4];
	add.f32 	%f109, %f103, %f108;
	ld.global.f32 	%f110, [%rd44+8];
	add.f32 	%f111, %f105, %f110;
	ld.global.u32 	%r55, [%rd30+12];
	mul.lo.s32 	%r56, %r55, %r29;
	mul.wide.s32 	%rd45, %r56, 4;
	add.s64 	%rd46, %rd8, %rd45;
	ld.global.f32 	%f112, [%rd46];
	add.f32 	%f343, %f107, %f112;
	ld.global.f32 	%f113, [%rd46+4];
	add.f32 	%f344, %f109, %f113;
	ld.global.f32 	%f114, [%rd46+8];
	add.f32 	%f345, %f111, %f114;
	add.s32 	%r118, %r118, 8;
	add.s32 	%r117, %r117, 8;
	setp.ne.s32 	%p4, %r118, 0;
	@%p4 bra 	$L__BB0_5;
$L__BB0_6:
	and.b32  	%r14, %r5, 7;
	setp.eq.s32 	%p5, %r14, 0;
	@%p5 bra 	$L__BB0_14;
	and.b32  	%r15, %r5, 3;
	setp.lt.u32 	%p6, %r14, 4;
	@%p6 bra 	$L__BB0_9;
	add.s32 	%r57, %r120, %r6;
	mul.wide.s32 	%rd47, %r57, 4;
	add.s64 	%rd48, %rd9, %rd47;
	ld.global.u32 	%r58, [%rd48];
	mul.lo.s32 	%r59, %r58, %r29;
	mul.wide.s32 	%rd49, %r59, 4;
	add.s64 	%rd50, %rd8, %rd49;
	ld.global.f32 	%f116, [%rd50];
	add.f32 	%f117, %f343, %f116;
	ld.global.f32 	%f118, [%rd50+4];
	add.f32 	%f119, %f344, %f118;
	ld.global.f32 	%f120, [%rd50+8];
	add.f32 	%f121, %f345, %f120;
	ld.global.u32 	%r60, [%rd48+4];
	mul.lo.s32 	%r61, %r60, %r29;
	mul.wide.s32 	%rd51, %r61, 4;
	add.s64 	%rd52, %rd8, %rd51;
	ld.global.f32 	%f122, [%rd52];
	add.f32 	%f123, %f117, %f122;
	ld.global.f32 	%f124, [%rd52+4];
	add.f32 	%f125, %f119, %f124;
	ld.global.f32 	%f126, [%rd52+8];
	add.f32 	%f127, %f121, %f126;
	ld.global.u32 	%r62, [%rd48+8];
	mul.lo.s32 	%r63, %r62, %r29;
	mul.wide.s32 	%rd53, %r63, 4;
	add.s64 	%rd54, %rd8, %rd53;
	ld.global.f32 	%f128, [%rd54];
	add.f32 	%f129, %f123, %f128;
	ld.global.f32 	%f130, [%rd54+4];
	add.f32 	%f131, %f125, %f130;
	ld.global.f32 	%f132, [%rd54+8];
	add.f32 	%f133, %f127, %f132;
	ld.global.u32 	%r64, [%rd48+12];
	mul.lo.s32 	%r65, %r64, %r29;
	mul.wide.s32 	%rd55, %r65, 4;
	add.s64 	%rd56, %rd8, %rd55;
	ld.global.f32 	%f134, [%rd56];
	add.f32 	%f343, %f129, %f134;
	ld.global.f32 	%f135, [%rd56+4];
	add.f32 	%f344, %f131, %f135;
	ld.global.f32 	%f136, [%rd56+8];
	add.f32 	%f345, %f133, %f136;
	add.s32 	%r120, %r120, 4;
$L__BB0_9:
	setp.eq.s32 	%p7, %r15, 0;
	@%p7 bra 	$L__BB0_14;
	setp.eq.s32 	%p8, %r15, 1;
	@%p8 bra 	$L__BB0_12;
	add.s32 	%r66, %r120, %r6;
	mul.wide.s32 	%rd57, %r66, 4;
	add.s64 	%rd58, %rd9, %rd57;
	ld.global.u32 	%r67, [%rd58];
	mul.lo.s32 	%r68, %r67, %r29;
	mul.wide.s32 	%rd59, %r68, 4;
	add.s64 	%rd60, %rd8, %rd59;
	ld.global.f32 	%f138, [%rd60];
	add.f32 	%f139, %f343, %f138;
	ld.global.f32 	%f140, [%rd60+4];
	add.f32 	%f141, %f344, %f140;
	ld.global.f32 	%f142, [%rd60+8];
	add.f32 	%f143, %f345, %f142;
	ld.global.u32 	%r69, [%rd58+4];
	mul.lo.s32 	%r70, %r69, %r29;
	mul.wide.s32 	%rd61, %r70, 4;
	add.s64 	%rd62, %rd8, %rd61;
	ld.global.f32 	%f144, [%rd62];
	add.f32 	%f343, %f139, %f144;
	ld.global.f32 	%f145, [%rd62+4];
	add.f32 	%f344, %f141, %f145;
	ld.global.f32 	%f146, [%rd62+8];
	add.f32 	%f345, %f143, %f146;
	add.s32 	%r120, %r120, 2;
$L__BB0_12:
	and.b32  	%r71, %r5, 1;
	setp.eq.b32 	%p9, %r71, 1;
	not.pred 	%p10, %p9;
	@%p10 bra 	$L__BB0_14;
	add.s32 	%r72, %r120, %r6;
	mul.wide.s32 	%rd63, %r72, 4;
	add.s64 	%rd64, %rd9, %rd63;
	ld.global.u32 	%r73, [%rd64];
	mul.lo.s32 	%r74, %r73, %r29;
	mul.wide.s32 	%rd65, %r74, 4;
	add.s64 	%rd66, %rd8, %rd65;
	ld.global.f32 	%f147, [%rd66];
	add.f32 	%f343, %f343, %f147;
	ld.global.f32 	%f148, [%rd66+4];
	add.f32 	%f344, %f344, %f148;
	ld.global.f32 	%f149, [%rd66+8];
	add.f32 	%f345, %f345, %f149;
$L__BB0_14:
	ld.param.u64 	%rd100, [_Z21estimate_radiuses_gpuiiiiiPKfS0_S0_PKiS2_PfS3_S3_S3__param_7];
	cvt.u32.u64 	%r75, %rd13;
	cvt.rn.f32.s32 	%f151, %r5;
	div.rn.f32 	%f152, %f343, %f151;
	div.rn.f32 	%f153, %f344, %f151;
	div.rn.f32 	%f154, %f345, %f151;
	mul.lo.s32 	%r76, %r75, %r29;
	cvt.s64.s32 	%rd67, %r76;
	add.s64 	%rd68, %rd12, %rd67;
	shl.b64 	%rd69, %rd68, 2;
	add.s64 	%rd70, %rd6, %rd69;
	st.global.f32 	[%rd70], %f152;
	st.global.f32 	[%rd70+4], %f153;
	st.global.f32 	[%rd70+8], %f154;
	cvta.to.global.u64 	%rd71, %rd100;
	add.s64 	%rd72, %rd71, %rd69;
	ld.global.f32 	%f155, [%rd72];
	ld.global.f32 	%f156, [%rd72+4];
	ld.global.f32 	%f157, [%rd72+8];
	add.s64 	%rd73, %rd5, %rd69;
	ld.global.f32 	%f37, [%rd73];
	ld.global.f32 	%f38, [%rd73+4];
	ld.global.f32 	%f39, [%rd73+8];
	sub.f32 	%f158, %f152, %f37;
	sub.f32 	%f159, %f153, %f38;
	sub.f32 	%f160, %f154, %f39;
	mul.f32 	%f161, %f156, %f159;
	fma.rn.f32 	%f162, %f155, %f158, %f161;
	fma.rn.f32 	%f163, %f157, %f160, %f162;
	abs.f32 	%f40, %f163;
	add.s64 	%rd75, %rd4, %rd28;
	st.global.f32 	[%rd75], %f40;
	ld.global.u32 	%r20, [%rd15];
	setp.lt.s32 	%p11, %r20, 1;
	mov.f64 	%fd8, 0d0000000000000000;
	mov.f32 	%f348, 0f00000000;
	@%p11 bra 	$L__BB0_24;
	mul.lo.s32 	%r21, %r75, %r31;
	setp.lt.u32 	%p12, %r20, 4;
	mov.f32 	%f349, 0f00000000;
	mov.b32 	%r124, 0;
	mov.f32 	%f348, %f349;
	@%p12 bra 	$L__BB0_18;
	mov.f32 	%f349, 0f00000000;
	mov.b32 	%r122, 0;
$L__BB0_17:
	.pragma "nounroll";
	add.s32 	%r80, %r122, %r21;
	mul.wide.s32 	%rd76, %r80, 4;
	add.s64 	%rd77, %rd9, %rd76;
	ld.global.u32 	%r81, [%rd77];
	mul.lo.s32 	%r82, %r81, %r29;
	mul.wide.s32 	%rd78, %r82, 4;
	add.s64 	%rd79, %rd8, %rd78;
	ld.global.f32 	%f167, [%rd79];
	ld.global.f32 	%f168, [%rd79+4];
	ld.global.f32 	%f169, [%rd79+8];
	sub.f32 	%f170, %f167, %f37;
	sub.f32 	%f171, %f168, %f38;
	mul.f32 	%f172, %f171, %f171;
	fma.rn.f32 	%f173, %f170, %f170, %f172;
	sub.f32 	%f174, %f169, %f39;
	fma.rn.f32 	%f175, %f174, %f174, %f173;
	sqrt.rn.f32 	%f176, %f175;
	max.f32 	%f177, %f176, 0f1E3CE508;
	add.f32 	%f178, %f348, %f177;
	max.f32 	%f179, %f349, %f178;
	ld.global.u32 	%r83, [%rd77+4];
	mul.lo.s32 	%r84, %r83, %r29;
	mul.wide.s32 	%rd80, %r84, 4;
	add.s64 	%rd81, %rd8, %rd80;
	ld.global.f32 	%f180, [%rd81];
	ld.global.f32 	%f181, [%rd81+4];
	ld.global.f32 	%f182, [%rd81+8];
	sub.f32 	%f183, %f180, %f37;
	sub.f32 	%f184, %f181, %f38;
	mul.f32 	%f185, %f184, %f184;
	fma.rn.f32 	%f186, %f183, %f183, %f185;
	sub.f32 	%f187, %f182, %f39;
	fma.rn.f32 	%f188, %f187, %f187, %f186;
	sqrt.rn.f32 	%f189, %f188;
	max.f32 	%f190, %f189, 0f1E3CE508;
	add.f32 	%f191, %f178, %f190;
	max.f32 	%f192, %f179, %f191;
	ld.global.u32 	%r85, [%rd77+8];
	mul.lo.s32 	%r86, %r85, %r29;
	mul.wide.s32 	%rd82, %r86, 4;
	add.s64 	%rd83, %rd8, %rd82;
	ld.global.f32 	%f193, [%rd83];
	ld.global.f32 	%f194, [%rd83+4];
	ld.global.f32 	%f195, [%rd83+8];
	sub.f32 	%f196, %f193, %f37;
	sub.f32 	%f197, %f194, %f38;
	mul.f32 	%f198, %f197, %f197;
	fma.rn.f32 	%f199, %f196, %f196, %f198;
	sub.f32 	%f200, %f195, %f39;
	fma.rn.f32 	%f201, %f200, %f200, %f199;
	sqrt.rn.f32 	%f202, %f201;
	max.f32 	%f203, %f202, 0f1E3CE508;
	add.f32 	%f204, %f191, %f203;
	max.f32 	%f205, %f192, %f204;
	ld.global.u32 	%r87, [%rd77+12];
	mul.lo.s32 	%r88, %r87, %r29;
	mul.wide.s32 	%rd84, %r88, 4;
	add.s64 	%rd85, %rd8, %rd84;
	ld.global.f32 	%f206, [%rd85];
	ld.global.f32 	%f207, [%rd85+4];
	ld.global.f32 	%f208, [%rd85+8];
	sub.f32 	%f209, %f206, %f37;
	sub.f32 	%f210, %f207, %f38;
	mul.f32 	%f211, %f210, %f210;
	fma.rn.f32 	%f212, %f209, %f209, %f211;
	sub.f32 	%f213, %f208, %f39;
	fma.rn.f32 	%f214, %f213, %f213, %f212;
	sqrt.rn.f32 	%f215, %f214;
	max.f32 	%f216, %f215, 0f1E3CE508;
	add.f32 	%f348, %f204, %f216;
	max.f32 	%f349, %f205, %f348;
	add.s32 	%r122, %r122, 4;
	and.b32  	%r124, %r20, 2147483644;
	setp.ne.s32 	%p13, %r122, %r124;
	@%p13 bra 	$L__BB0_17;
$L__BB0_18:
	and.b32  	%r89, %r20, 3;
	setp.eq.s32 	%p14, %r89, 0;
	@%p14 bra 	$L__BB0_23;
	and.b32  	%r90, %r20, 3;
	setp.eq.s32 	%p15, %r90, 1;
	@%p15 bra 	$L__BB0_21;
	add.s32 	%r91, %r124, %r21;
	mul.wide.s32 	%rd86, %r91, 4;
	add.s64 	%rd87, %rd9, %rd86;
	ld.global.u32 	%r92, [%rd87];
	mul.lo.s32 	%r93, %r92, %r29;
	mul.wide.s32 	%rd88, %r93, 4;
	add.s64 	%rd89, %rd8, %rd88;
	ld.global.f32 	%f218, [%rd89];
	ld.global.f32 	%f219, [%rd89+4];
	ld.global.f32 	%f220, [%rd89+8];
	sub.f32 	%f221, %f218, %f37;
	sub.f32 	%f222, %f219, %f38;
	mul.f32 	%f223, %f222, %f222;
	fma.rn.f32 	%f224, %f221, %f221, %f223;
	sub.f32 	%f225, %f220, %f39;
	fma.rn.f32 	%f226, %f225, %f225, %f224;
	sqrt.rn.f32 	%f227, %f226;
	max.f32 	%f228, %f227, 0f1E3CE508;
	add.f32 	%f229, %f348, %f228;
	max.f32 	%f230, %f349, %f229;
	ld.global.u32 	%r94, [%rd87+4];
	mul.lo.s32 	%r95, %r94, %r29;
	mul.wide.s32 	%rd90, %r95, 4;
	add.s64 	%rd91, %rd8, %rd90;
	ld.global.f32 	%f231, [%rd91];
	ld.global.f32 	%f232, [%rd91+4];
	ld.global.f32 	%f233, [%rd91+8];
	sub.f32 	%f234, %f231, %f37;
	sub.f32 	%f235, %f232, %f38;
	mul.f32 	%f236, %f235, %f235;
	fma.rn.f32 	%f237, %f234, %f234, %f236;
	sub.f32 	%f238, %f233, %f39;
	fma.rn.f32 	%f239, %f238, %f238, %f237;
	sqrt.rn.f32 	%f240, %f239;
	max.f32 	%f241, %f240, 0f1E3CE508;
	add.f32 	%f348, %f229, %f241;
	max.f32 	%f349, %f230, %f348;
	add.s32 	%r124, %r124, 2;
$L__BB0_21:
	and.b32  	%r96, %r20, 1;
	setp.eq.b32 	%p16, %r96, 1;
	not.pred 	%p17, %p16;
	@%p17 bra 	$L__BB0_23;
	add.s32 	%r97, %r124, %r21;
	mul.wide.s32 	%rd92, %r97, 4;
	add.s64 	%rd93, %rd9, %rd92;
	ld.global.u32 	%r98, [%rd93];
	mul.lo.s32 	%r99, %r98, %r29;
	mul.wide.s32 	%rd94, %r99, 4;
	add.s64 	%rd95, %rd8, %rd94;
	ld.global.f32 	%f242, [%rd95];
	ld.global.f32 	%f243, [%rd95+4];
	ld.global.f32 	%f244, [%rd95+8];
	sub.f32 	%f245, %f242, %f37;
	sub.f32 	%f246, %f243, %f38;
	mul.f32 	%f247, %f246, %f246;
	fma.rn.f32 	%f248, %f245, %f245, %f247;
	sub.f32 	%f249, %f244, %f39;
	fma.rn.f32 	%f250, %f249, %f249, %f248;
	sqrt.rn.f32 	%f251, %f250;
	max.f32 	%f252, %f251, 0f1E3CE508;
	add.f32 	%f348, %f348, %f252;
	max.f32 	%f349, %f349, %f348;
$L__BB0_23:
	cvt.f64.f32 	%fd8, %f349;
$L__BB0_24:
	add.s32 	%r100, %r20, -1;
	cvt.rn.f32.s32 	%f254, %r100;
	div.rn.f32 	%f255, %f348, %f254;
	shl.b64 	%rd96, %rd13, 2;
	add.s64 	%rd97, %rd3, %rd96;
	st.global.f32 	[%rd97], %f255;
	ld.global.u32 	%r101, [%rd15];
	add.s32 	%r102, %r101, -1;
	cvt.rn.f64.s32 	%fd4, %r102;
	mul.f64 	%fd5, %fd8, 0d400921FB54442D18;
	mul.f64 	%fd6, %fd8, %fd5;
	div.rn.f64 	%fd7, %fd4, %fd6;
	cvt.rn.f32.f64 	%f256, %fd7;
	add.f32 	%f257, %f40, %f40;
	mul.f32 	%f258, %f255, %f255;
	div.rn.f32 	%f259, %f257, %f258;
	mul.f32 	%f260, %f256, 0f3DCCCCCD;
	sqrt.rn.f32 	%f261, %f260;
	mov.f32 	%f262, 0f3BA3D70A;
	div.rn.f32 	%f263, %f262, %f261;
	add.f32 	%f264, %f263, 0f3851B717;
	div.rn.f32 	%f60, %f264, %f259;
	abs.f32 	%f61, %f60;
	setp.eq.f32 	%p18, %f60, 0f3F800000;
	mov.f32 	%f359, 0f3F800000;
	@%p18 bra 	$L__BB0_31;
	setp.num.f32 	%p19, %f61, %f61;
	@%p19 bra 	$L__BB0_27;
	mov.f32 	%f321, 0f3EAAAAAB;
	add.rn.f32 	%f359, %f60, %f321;
	bra.uni 	$L__BB0_31;
$L__BB0_27:
	setp.neu.f32 	%p20, %f60, 0f00000000;
	setp.neu.f32 	%p21, %f61, 0f7F800000;
	and.pred  	%p22, %p20, %p21;
	@%p22 bra 	$L__BB0_29;
	add.f32 	%f320, %f60, %f60;
	mov.b32 	%r112, %f320;
	and.b32  	%r113, %r112, 2147483647;
	mov.b32 	%f359, %r113;
	bra.uni 	$L__BB0_31;
$L__BB0_29:
	setp.lt.f32 	%p23, %f61, 0f00800000;
	mul.f32 	%f265, %f61, 0f4B800000;
	selp.f32 	%f266, %f265, %f61, %p23;
	mov.b32 	%r103, %f266;
	add.s32 	%r104, %r103, -1060439283;
	and.b32  	%r105, %r104, -8388608;
	sub.s32 	%r106, %r103, %r105;
	mov.b32 	%f267, %r106;
	cvt.rn.f32.s32 	%f268, %r105;
	selp.f32 	%f269, 0fC1C00000, 0f00000000, %p23;
	fma.rn.f32 	%f270, %f268, 0f34000000, %f269;
	add.f32 	%f271, %f267, 0fBF800000;
	add.f32 	%f272, %f267, 0f3F800000;
	rcp.approx.ftz.f32 	%f273, %f272;
	add.f32 	%f274, %f271, %f271;
	mul.f32 	%f275, %f274, %f273;
	mul.f32 	%f276, %f275, %f275;
	neg.f32 	%f277, %f275;
	sub.f32 	%f278, %f271, %f275;
	add.f32 	%f279, %f278, %f278;
	fma.rn.f32 	%f280, %f277, %f271, %f279;
	mul.rn.f32 	%f281, %f273, %f280;
	fma.rn.f32 	%f282, %f276, 0f3A2C32E4, 0f3B52E7DB;
	fma.rn.f32 	%f283, %f282, %f276, 0f3C93BB73;
	fma.rn.f32 	%f284, %f283, %f276, 0f3DF6384F;
	mul.rn.f32 	%f285, %f284, %f276;
	fma.rn.f32 	%f286, %f275, 0f3FB8AA3B, %f270;
	mul.f32 	%f287, %f285, 0f40400000;
	sub.f32 	%f288, %f270, %f286;
	fma.rn.f32 	%f289, %f275, 0f3FB8AA3B, %f288;
	fma.rn.f32 	%f290, %f281, 0f3FB8AA3B, %f289;
	fma.rn.f32 	%f291, %f275, 0f32A55E34, %f290;
	fma.rn.f32 	%f292, %f287, %f281, %f291;
	fma.rn.f32 	%f293, %f285, %f275, %f292;
	add.rn.f32 	%f294, %f286, %f293;
	mov.f32 	%f295, 0f3EAAAAAB;
	mul.rn.f32 	%f296, %f294, %f295;
	cvt.rni.f32.f32 	%f297, %f296;
	sub.f32 	%f298, %f296, %f297;
	neg.f32 	%f299, %f296;
	fma.rn.f32 	%f300, %f294, 0f3EAAAAAB, %f299;
	neg.f32 	%f301, %f286;
	add.rn.f32 	%f302, %f294, %f301;
	neg.f32 	%f303, %f302;
	add.rn.f32 	%f304, %f293, %f303;
	fma.rn.f32 	%f305, %f304, 0f3EAAAAAB, %f300;
	add.f32 	%f306, %f298, %f305;
	setp.gt.f32 	%p24, %f297, 0f00000000;
	selp.b32 	%r107, 0, -2097152000, %p24;
	setp.geu.f32 	%p25, %f60, 0f00000000;
	setp.lt.f32 	%p26, %f296, 0f00000000;
	selp.f32 	%f307, 0f00000000, 0f7F800000, %p26;
	abs.f32 	%f308, %f296;
	setp.gt.f32 	%p27, %f308, 0f43180000;
	cvt.rzi.s32.f32 	%r108, %f297;
	shl.b32 	%r109, %r108, 23;
	sub.s32 	%r110, %r109, %r107;
	mov.b32 	%f309, %r110;
	add.s32 	%r111, %r107, 2130706432;
	mov.b32 	%f310, %r111;
	fma.rn.f32 	%f311, %f306, 0f391FCB8E, 0f3AAF85ED;
	fma.rn.f32 	%f312, %f311, %f306, 0f3C1D9856;
	fma.rn.f32 	%f313, %f312, %f306, 0f3D6357BB;
	fma.rn.f32 	%f314, %f313, %f306, 0f3E75FDEC;
	fma.rn.f32 	%f315, %f314, %f306, 0f3F317218;
	fma.rn.f32 	%f316, %f315, %f306, 0f3F800000;
	mul.f32 	%f317, %f316, %f310;
	mul.f32 	%f318, %f317, %f309;
	selp.f32 	%f359, %f307, %f318, %p27;
	@%p25 bra 	$L__BB0_31;
	mov.f32 	%f359, 0f7FFFFFFF;
$L__BB0_31:
	cvt.u32.u64 	%r114, %rd13;
	add.s64 	%rd99, %rd2, %rd28;
	st.global.f32 	[%rd99], %f359;
	mov.u32 	%r115, %ntid.x;
	add.s32 	%r116, %r114, %r115;
	setp.lt.s32 	%p28, %r116, %r30;
	@%p28 bra 	$L__BB0_2;
$L__BB0_32:
	ret;

}
	// .globl	_Z17clip_radiuses_gpuiiPKfS0_Pf
.visible .entry _Z17clip_radiuses_gpuiiPKfS0_Pf(
	.param .u32 _Z17clip_radiuses_gpuiiPKfS0_Pf_param_0,
	.param .u32 _Z17clip_radiuses_gpuiiPKfS0_Pf_param_1,
	.param .u64 .ptr .align 1 _Z17clip_radiuses_gpuiiPKfS0_Pf_param_2,
	.param .u64 .ptr .align 1 _Z17clip_radiuses_gpuiiPKfS0_Pf_param_3,
	.param .u64 .ptr .align 1 _Z17clip_radiuses_gpuiiPKfS0_Pf_param_4
)
{
	.reg .pred 	%p<12>;
	.reg .b32 	%r<29>;
	.reg .b32 	%f<16>;
	.reg .b64 	%rd<42>;

	ld.param.u32 	%r11, [_Z17clip_radiuses_gpuiiPKfS0_Pf_param_1];
	ld.param.u64 	%rd9, [_Z17clip_radiuses_gpuiiPKfS0_Pf_param_2];
	ld.param.u64 	%rd10, [_Z17clip_radiuses_gpuiiPKfS0_Pf_param_3];
	ld.param.u64 	%rd11, [_Z17clip_radiuses_gpuiiPKfS0_Pf_param_4];
	cvta.to.global.u64 	%rd1, %rd11;
	cvta.to.global.u64 	%rd2, %rd10;
	cvta.to.global.u64 	%rd3, %rd9;
	mov.u32 	%r12, %ctaid.x;
	mul.lo.s32 	%r13, %r11, %r12;
	cvt.s64.s32 	%rd4, %r13;
	mov.u32 	%r28, %tid.x;
	mov.u32 	%r2, %ntid.x;
	setp.ge.s32 	%p1, %r28, %r11;
	@%p1 bra 	$L__BB1_6;
	add.s32 	%r14, %r28, %r2;
	max.u32 	%r15, %r11, %r14;
	setp.lt.u32 	%p2, %r14, %r11;
	selp.u32 	%r16, 1, 0, %p2;
	add.s32 	%r17, %r14, %r16;
	sub.s32 	%r18, %r15, %r17;
	div.u32 	%r19, %r18, %r2;
	add.s32 	%r3, %r19, %r16;
	and.b32  	%r20, %r3, 3;
	setp.eq.s32 	%p3, %r20, 3;
	@%p3 bra 	$L__BB1_4;
	add.s32 	%r21, %r3, 1;
	and.b32  	%r22, %r21, 3;
	cvt.u64.u32 	%rd12, %r28;
	add.s64 	%rd13, %rd4, %rd12;
	shl.b64 	%rd41, %rd13, 2;
	mul.wide.u32 	%rd6, %r2, 4;
	neg.s32 	%r26, %r22;
	mad.lo.s32 	%r28, %r2, %r22, %r28;
$L__BB1_3:
	.pragma "nounroll";
	add.s64 	%rd14, %rd3, %rd41;
	ld.global.f32 	%f1, [%rd14];
	add.s64 	%rd15, %rd2, %rd41;
	ld.global.f32 	%f2, [%rd15];
	setp.gt.f32 	%p4, %f1, %f2;
	selp.f32 	%f3, %f2, %f1, %p4;
	add.s64 	%rd16, %rd1, %rd41;
	st.global.f32 	[%rd16], %f3;
	add.s64 	%rd41, %rd41, %rd6;
	add.s32 	%r26, %r26, 1;
	setp.ne.s32 	%p5, %r26, 0;
	@%p5 bra 	$L__BB1_3;
$L__BB1_4:
	setp.lt.u32 	%p6, %r3, 3;
	@%p6 bra 	$L__BB1_6;
$L__BB1_5:
	cvt.u64.u32 	%rd17, %r28;
	add.s64 	%rd18, %rd17, %rd4;
	shl.b64 	%rd19, %rd18, 2;
	add.s64 	%rd20, %rd3, %rd19;
	ld.global.f32 	%f4, [%rd20];
	add.s64 	%rd21, %rd2, %rd19;
	ld.global.f32 	%f5, [%rd21];
	setp.gt.f32 	%p7, %f4, %f5;
	selp.f32 	%f6, %f5, %f4, %p7;
	add.s64 	%rd22, %rd1, %rd19;
	st.global.f32 	[%rd22], %f6;
	add.s32 	%r23, %r28, %r2;
	cvt.u64.u32 	%rd23, %r23;
	add.s64 	%rd24, %rd23, %rd4;
	shl.b64 	%rd25, %rd24, 2;
	add.s64 	%rd26, %rd3, %rd25;
	ld.global.f32 	%f7, [%rd26];
	add.s64 	%rd27, %rd2, %rd25;
	ld.global.f32 	%f8, [%rd27];
	setp.gt.f32 	%p8, %f7, %f8;
	selp.f32 	%f9, %f8, %f7, %p8;
	add.s64 	%rd28, %rd1, %rd25;
	st.global.f32 	[%rd28], %f9;
	add.s32 	%r24, %r23, %r2;
	cvt.u64.u32 	%rd29, %r24;
	add.s64 	%rd30, %rd29, %rd4;
	shl.b64 	%rd31, %rd30, 2;
	add.s64 	%rd32, %rd3, %rd31;
	ld.global.f32 	%f10, [%rd32];
	add.s64 	%rd33, %rd2, %rd31;
	ld.global.f32 	%f11, [%rd33];
	setp.gt.f32 	%p9, %f10, %f11;
	selp.f32 	%f12, %f11, %f10, %p9;
	add.s64 	%rd34, %rd1, %rd31;
	st.global.f32 	[%rd34], %f12;
	add.s32 	%r25, %r24, %r2;
	cvt.u64.u32 	%rd35, %r25;
	add.s64 	%rd36, %rd35, %rd4;
	shl.b64 	%rd37, %rd36, 2;
	add.s64 	%rd38, %rd3, %rd37;
	ld.global.f32 	%f13, [%rd38];
	add.s64 	%rd39, %rd2, %rd37;
	ld.global.f32 	%f14, [%rd39];
	setp.gt.f32 	%p10, %f13, %f14;
	selp.f32 	%f15, %f14, %f13, %p10;
	add.s64 	%rd40, %rd1, %rd37;
	st.global.f32 	[%rd40], %f15;
	add.s32 	%r28, %r25, %r2;
	setp.lt.s32 	%p11, %r28, %r11;
	@%p11 bra 	$L__BB1_5;
$L__BB1_6:
	ret;

}


// ===== COMPILED SASS (sm_100) =====

	.target	sm_100

	.elftype	@"ET_EXEC"


//--------------------- .note.nv.tkinfo           --------------------------
	.section	.note.nv.tkinfo,"",@"SHT_NOTE"
	.sectionflags	@"SHF_NOTE_NV_TKINFO"
	.tkinfo
        /*0018*/ 	.word	0x00000002
        /*0030*/ 	.string	""
        /*0030*/ 	.string	"ptxas"
        /*0030*/ 	.string	"Cuda compilation tools, release 13.0, V13.0.88"
        /*0030*/ 	.string	"Build cuda_13.0.r13.0/compiler.36424714_0"
        /*0030*/ 	.string	"-arch sm_100 -m 64 "



//--------------------- .note.nv.cuinfo           --------------------------
	.section	.note.nv.cuinfo,"",@"SHT_NOTE"
	.sectionflags	@"SHF_NOTE_NV_CUINFO"
        /*0018*/ 	.short	0x0002
        /*001a*/ 	.short	0x0064
        /*001c*/ 	.short	0x0082
	.zero		2


//--------------------- .nv.info                  --------------------------
	.section	.nv.info,"",@"SHT_CUDA_INFO"
	.align	4


	//----- nvinfo : EIATTR_REGCOUNT
	.align		4
        /*0000*/ 	.byte	0x04, 0x2f
        /*0002*/ 	.short	(.L_1 - .L_0)
	.align		4
.L_0:
        /*0004*/ 	.word	index@(_Z21estimate_radiuses_gpuiiiiiPKfS0_S0_PKiS2_PfS3_S3_S3_)
        /*0008*/ 	.word	0x00000020


	//----- nvinfo : EIATTR_FRAME_SIZE
	.align		4
.L_1:
        /*000c*/ 	.byte	0x04, 0x11
        /*000e*/ 	.short	(.L_3 - .L_2)
	.align		4
.L_2:
        /*0010*/ 	.word	index@($__internal_2_$__cuda_sm3x_div_rn_noftz_f32_slowpath)
        /*0014*/ 	.word	0x00000000


	//----- nvinfo : EIATTR_FRAME_SIZE
	.align		4
.L_3:
        /*0018*/ 	.byte	0x04, 0x11
        /*001a*/ 	.short	(.L_5 - .L_4)
	.align		4
.L_4:
        /*001c*/ 	.word	index@($__internal_1_$__cuda_sm20_sqrt_rn_f32_slowpath)
        /*0020*/ 	.word	0x00000000


	//----- nvinfo : EIATTR_FRAME_SIZE
	.align		4
.L_5:
        /*0024*/ 	.byte	0x04, 0x11
        /*0026*/ 	.short	(.L_7 - .L_6)
	.align		4
.L_6:
        /*0028*/ 	.word	index@($__internal_0_$__cuda_sm20_div_rn_f64_full)
        /*002c*/ 	.word	0x00000000


	//----- nvinfo : EIATTR_FRAME_SIZE
	.align		4
.L_7:
        /*0030*/ 	.byte	0x04, 0x11
        /*0032*/ 	.short	(.L_9 - .L_8)
	.align		4
.L_8:
        /*0034*/ 	.word	index@(_Z21estimate_radiuses_gpuiiiiiPKfS0_S0_PKiS2_PfS3_S3_S3_)
        /*0038*/ 	.word	0x00000000


	//----- nvinfo : EIATTR_REGCOUNT
	.align		4
.L_9:
        /*003c*/ 	.byte	0x04, 0x2f
        /*003e*/ 	.short	(.L_11 - .L_10)
	.align		4
.L_10:
        /*0040*/ 	.word	index@(_Z17clip_radiuses_gpuiiPKfS0_Pf)
        /*0044*/ 	.word	0x00000015


	//----- nvinfo : EIATTR_FRAME_SIZE
	.align		4
.L_11:
        /*0048*/ 	.byte	0x04, 0x11
        /*004a*/ 	.short	(.L_13 - .L_12)
	.align		4
.L_12:
        /*004c*/ 	.word	index@(_Z17clip_radiuses_gpuiiPKfS0_Pf)
        /*0050*/ 	.word	0x00000000


	//----- nvinfo : EIATTR_MIN_STACK_SIZE
	.align		4
.L_13:
        /*0054*/ 	.byte	0x04, 0x12
        /*0056*/ 	.short	(.L_15 - .L_14)
	.align		4
.L_14:
        /*0058*/ 	.word	index@(_Z17clip_radiuses_gpuiiPKfS0_Pf)
        /*005c*/ 	.word	0x00000000


	//----- nvinfo : EIATTR_MIN_STACK_SIZE
	.align		4
.L_15:
        /*0060*/ 	.byte	0x04, 0x12
        /*0062*/ 	.short	(.L_17 - .L_16)
	.align		4
.L_16:
        /*0064*/ 	.word	index@(_Z21estimate_radiuses_gpuiiiiiPKfS0_S0_PKiS2_PfS3_S3_S3_)
        /*0068*/ 	.word	0x00000000
.L_17:


//--------------------- .nv.compat                --------------------------
	.section	.nv.compat,"",@"SHT_CUDA_COMPAT_INFO"
	.align	4
        /*0000*/ 	.byte	0x02, 0x09, 0x00, 0x00, 0x02, 0x02, 0x01, 0x00, 0x02, 0x05, 0x05, 0x00, 0x03, 0x07, 0x01, 0x01
        /*0010*/ 	.byte	0x02, 0x03, 0x00, 0x00, 0x02, 0x06, 0x01, 0x00, 0x04, 0x0b, 0x08, 0x00, 0x01, 0x00, 0x00, 0x00
        /*0020*/ 	.byte	0x00, 0x00, 0x00, 0x00


//--------------------- .nv.info._Z17clip_radiuses_gpuiiPKfS0_Pf --------------------------
	.section	.nv.info._Z17clip_radiuses_gpuiiPKfS0_Pf,"",@"SHT_CUDA_INFO"
	.sectionflags	@""
	.align	4


	//----- nvinfo : EIATTR_CUDA_API_VERSION
	.align		4
        /*0000*/ 	.byte	0x04, 0x37
        /*0002*/ 	.short	(.L_19 - .L_18)
.L_18:
        /*0004*/ 	.word	0x00000082


	//----- nvinfo : EIATTR_KPARAM_INFO
	.align		4
.L_19:
        /*0008*/ 	.byte	0x04, 0x17
        /*000a*/ 	.short	(.L_21 - .L_20)
.L_20:
        /*000c*/ 	.word	0x00000000
        /*0010*/ 	.short	0x0004
        /*0012*/ 	.short	0x0018
        /*0014*/ 	.byte	0x00, 0xf5, 0x21, 0x00


	//----- nvinfo : EIATTR_KPARAM_INFO
	.align		4
.L_21:
        /*0018*/ 	.byte	0x04, 0x17
        /*001a*/ 	.short	(.L_23 - .L_22)
.L_22:
        /*001c*/ 	.word	0x00000000
        /*0020*/ 	.short	0x0003
        /*0022*/ 	.short	0x0010
        /*0024*/ 	.byte	0x00, 0xf5, 0x21, 0x00


	//----- nvinfo : EIATTR_KPARAM_INFO
	.align		4
.L_23:
        /*0028*/ 	.byte	0x04, 0x17
        /*002a*/ 	.short	(.L_25 - .L_24)
.L_24:
        /*002c*/ 	.word	0x00000000
        /*0030*/ 	.short	0x0002
        /*0032*/ 	.short	0x0008
        /*0034*/ 	.byte	0x00, 0xf5, 0x21, 0x00


	//----- nvinfo : EIATTR_KPARAM_INFO
	.align		4
.L_25:
        /*0038*/ 	.byte	0x04, 0x17
        /*003a*/ 	.short	(.L_27 - .L_26)
.L_26:
        /*003c*/ 	.word	0x00000000
        /*0040*/ 	.short	0x0001
        /*0042*/ 	.short	0x0004
        /*0044*/ 	.byte	0x00, 0xf0, 0x11, 0x00


	//----- nvinfo : EIATTR_KPARAM_INFO
	.align		4
.L_27:
        /*0048*/ 	.byte	0x04, 0x17
        /*004a*/ 	.short	(.L_29 - .L_28)
.L_28:
        /*004c*/ 	.word	0x00000000
        /*0050*/ 	.short	0x0000
        /*0052*/ 	.short	0x0000
        /*0054*/ 	.byte	0x00, 0xf0, 0x11, 0x00


	//----- nvinfo : EIATTR_SPARSE_MMA_MASK
	.align		4
.L_29:
        /*0058*/ 	.byte	0x03, 0x50
        /*005a*/ 	.short	0x0000


	//----- nvinfo : EIATTR_MAXREG_COUNT
	.align		4
        /*005c*/ 	.byte	0x03, 0x1b
        /*005e*/ 	.short	0x00ff


	//----- nvinfo : EIATTR_MERCURY_ISA_VERSION
	.align		4
        /*0060*/ 	.byte	0x03, 0x5f
        /*0062*/ 	.short	0x0101


	//----- nvinfo : EIATTR_VRC_CTA_INIT_COUNT
	.align		4
        /*0064*/ 	.byte	0x02, 0x4a
	.zero		1
	.zero		1


	//----- nvinfo : EIATTR_EXIT_INSTR_OFFSETS
	.align		4
        /*0068*/ 	.byte	0x04, 0x1c
        /*006a*/ 	.short	(.L_31 - .L_30)


	//   ....[0]....
.L_30:
        /*006c*/ 	.word	0x00000050


	//   ....[1]....
        /*0070*/ 	.word	0x00000430


	//   ....[2]....
        /*0074*/ 	.word	0x00000860


	//----- nvinfo : EIATTR_CRS_STACK_SIZE
	.align		4
.L_31:
        /*0078*/ 	.byte	0x04, 0x1e
        /*007a*/ 	.short	(.L_33 - .L_32)
.L_32:
        /*007c*/ 	.word	0x00000000


	//----- nvinfo : EIATTR_CBANK_PARAM_SIZE
	.align		4
.L_33:
        /*0080*/ 	.byte	0x03, 0x19
        /*0082*/ 	.short	0x0020


	//----- nvinfo : EIATTR_PARAM_CBANK
	.align		4
        /*0084*/ 	.byte	0x04, 0x0a
        /*0086*/ 	.short	(.L_35 - .L_34)
	.align		4
.L_34:
        /*0088*/ 	.word	index@(.nv.constant0._Z17clip_radiuses_gpuiiPKfS0_Pf)
        /*008c*/ 	.short	0x0380
        /*008e*/ 	.short	0x0020


	//----- nvinfo : EIATTR_SW_WAR
	.align		4
.L_35:
        /*0090*/ 	.byte	0x04, 0x36
        /*0092*/ 	.short	(.L_37 - .L_36)
.L_36:
        /*0094*/ 	.word	0x00000008
.L_37:


//--------------------- .nv.info._Z21estimate_radiuses_gpuiiiiiPKfS0_S0_PKiS2_PfS3_S3_S3_ --------------------------
	.section	.nv.info._Z21estimate_radiuses_gpuiiiiiPKfS0_S0_PKiS2_PfS3_S3_S3_,"",@"SHT_CUDA_INFO"
	.sectionflags	@""
	.align	4


	//----- nvinfo : EIATTR_CUDA_API_VERSION
	.align		4
        /*0000*/ 	.byte	0x04, 0x37
        /*0002*/ 	.short	(.L_39 - .L_38)
.L_38:
        /*0004*/ 	.word	0x00000082


	//----- nvinfo : EIATTR_KPARAM_INFO
	.align		4
.L_39:
        /*0008*/ 	.byte	0x04, 0x17
        /*000a*/ 	.short	(.L_41 - .L_40)
.L_40:
        /*000c*/ 	.word	0x00000000
        /*0010*/ 	.short	0x000d
        /*0012*/ 	.short	0x0058
        /*0014*/ 	.byte	0x00, 0xf5, 0x21, 0x00


	//----- nvinfo : EIATTR_KPARAM_INFO
	.align		4
.L_41:
        /*0018*/ 	.byte	0x04, 0x17
        /*001a*/ 	.short	(.L_43 - .L_42)
.L_42:
        /*001c*/ 	.word	0x00000000
        /*0020*/ 	.short	0x000c
        /*0022*/ 	.short	0x0050
        /*0024*/ 	.byte	0x00, 0xf5, 0x21, 0x00


	//----- nvinfo : EIATTR_KPARAM_INFO
	.align		4
.L_43:
        /*0028*/ 	.byte	0x04, 0x17
        /*002a*/ 	.short	(.L_45 - .L_44)
.L_44:
        /*002c*/ 	.word	0x00000000
        /*0030*/ 	.short	0x000b
        /*0032*/ 	.short	0x0048
        /*0034*/ 	.byte	0x00, 0xf5, 0x21, 0x00


	//----- nvinfo : EIATTR_KPARAM_INFO
	.align		4
.L_45:
        /*0038*/ 	.byte	0x04, 0x17
        /*003a*/ 	.short	(.L_47 - .L_46)
.L_46:
        /*003c*/ 	.word	0x00000000
        /*0040*/ 	.short	0x000a
        /*0042*/ 	.short	0x0040
        /*0044*/ 	.byte	0x00, 0xf5, 0x21, 0x00


	//----- nvinfo : EIATTR_KPARAM_INFO
	.align		4
.L_47:
        /*0048*/ 	.byte	0x04, 0x17
        /*004a*/ 	.short	(.L_49 - .L_48)
.L_48:
        /*004c*/ 	.word	0x00000000
        /*0050*/ 	.short	0x0009
        /*0052*/ 	.short	0x0038
        /*0054*/ 	.byte	0x00, 0xf5, 0x21, 0x00


	//----- nvinfo : EIATTR_KPARAM_INFO
	.align		4
.L_49:
        /*0058*/ 	.byte	0x04, 0x17
        /*005a*/ 	.short	(.L_51 - .L_50)
.L_50:
        /*005c*/ 	.word	0x00000000
        /*0060*/ 	.short	0x0008
        /*0062*/ 	.short	0x0030
        /*0064*/ 	.byte	0x00, 0xf5, 0x21, 0x00


	//----- nvinfo : EIATTR_KPARAM_INFO
	.align		4
.L_51:
        /*0068*/ 	.byte	0x04, 0x17
        /*006a*/ 	.short	(.L_53 - .L_52)
.L_52:
        /*006c*/ 	.word	0x00000000
        /*0070*/ 	.short	0x0007
        /*0072*/ 	.short	0x0028
        /*0074*/ 	.byte	0x00, 0xf5, 0x21, 0x00


	//----- nvinfo : EIATTR_KPARAM_INFO
	.align		4
.L_53:
        /*0078*/ 	.byte	0x04, 0x17
        /*007a*/ 	.short	(.L_55 - .L_54)
.L_54:
        /*007c*/ 	.word	0x00000000
        /*0080*/ 	.short	0x0006
        /*0082*/ 	.short	0x0020
        /*0084*/ 	.byte	0x00, 0xf5, 0x21, 0x00


	//----- nvinfo : EIATTR_KPARAM_INFO
	.align		4
.L_55:
        /*0088*/ 	.byte	0x04, 0x17
        /*008a*/ 	.short	(.L_57 - .L_56)
.L_56:
        /*008c*/ 	.word	0x00000000
        /*0090*/ 	.short	0x0005
        /*0092*/ 	.short	0x0018
        /*0094*/ 	.byte	0x00, 0xf5, 0x21, 0x00


	//----- nvinfo : EIATTR_KPARAM_INFO
	.align		4
.L_57:
        /*0098*/ 	.byte	0x04, 0x17
        /*009a*/ 	.short	(.L_59 - .L_58)
.L_58:
        /*009c*/ 	.word	0x00000000
        /*00a0*/ 	.short	0x0004
        /*00a2*/ 	.short	0x0010
        /*00a4*/ 	.byte	0x00, 0xf0, 0x11, 0x00


	//----- nvinfo : EIATTR_KPARAM_INFO
	.align		4
.L_59:
        /*00a8*/ 	.byte	0x04, 0x17
        /*00aa*/ 	.short	(.L_61 - .L_60)
.L_60:
        /*00ac*/ 	.word	0x00000000
        /*00b0*/ 	.short	0x0003
        /*00b2*/ 	.short	0x000c
        /*00b4*/ 	.byte	0x00, 0xf0, 0x11, 0x00


	//----- nvinfo : EIATTR_KPARAM_INFO
	.align		4
.L_61:
        /*00b8*/ 	.byte	0x04, 0x17
        /*00ba*/ 	.short	(.L_63 - .L_62)
.L_62:
        /*00bc*/ 	.word	0x00000000
        /*00c0*/ 	.short	0x0002
        /*00c2*/ 	.short	0x0008
        /*00c4*/ 	.byte	0x00, 0xf0, 0x11, 0x00


	//----- nvinfo : EIATTR_KPARAM_INFO
	.align		4
.L_63:
        /*00c8*/ 	.byte	0x04, 0x17
        /*00ca*/ 	.short	(.L_65 - .L_64)
.L_64:
        /*00cc*/ 	.word	0x00000000
        /*00d0*/ 	.short	0x0001
        /*00d2*/ 	.short	0x0004
        /*00d4*/ 	.byte	0x00, 0xf0, 0x11, 0x00


	//----- nvinfo : EIATTR_KPARAM_INFO
	.align		4
.L_65:
        /*00d8*/ 	.byte	0x04, 0x17
        /*00da*/ 	.short	(.L_67 - .L_66)
.L_66:
        /*00dc*/ 	.word	0x00000000
        /*00e0*/ 	.short	0x0000
        /*00e2*/ 	.short	0x0000
        /*00e4*/ 	.byte	0x00, 0xf0, 0x11, 0x00


	//----- nvinfo : EIATTR_SPARSE_MMA_MASK
	.align		4
.L_67:
        /*00e8*/ 	.byte	0x03, 0x50
        /*00ea*/ 	.short	0x0000


	//----- nvinfo : EIATTR_MAXREG_COUNT
	.align		4
        /*00ec*/ 	.byte	0x03, 0x1b
        /*00ee*/ 	.short	0x00ff


	//----- nvinfo : EIATTR_MERCURY_ISA_VERSION
	.align		4
        /*00f0*/ 	.byte	0x03, 0x5f
        /*00f2*/ 	.short	0x0101


	//----- nvinfo : EIATTR_VRC_CTA_INIT_COUNT
	.align		4
        /*00f4*/ 	.byte	0x02, 0x4a
	.zero		1
	.zero		1


	//----- nvinfo : EIATTR_EXIT_INSTR_OFFSETS
	.align		4
        /*00f8*/ 	.byte	0x04, 0x1c
        /*00fa*/ 	.short	(.L_69 - .L_68)


	//   ....[0]....
.L_68:
        /*00fc*/ 	.word	0x000000a0


	//   ....[1]....
        /*0100*/ 	.word	0x00003050


	//----- nvinfo : EIATTR_CRS_STACK_SIZE
	.align		4
.L_69:
        /*0104*/ 	.byte	0x04, 0x1e
        /*0106*/ 	.short	(.L_71 - .L_70)
.L_70:
        /*0108*/ 	.word	0x00000000


	//----- nvinfo : EIATTR_CBANK_PARAM_SIZE
	.align		4
.L_71:
        /*010c*/ 	.byte	0x03, 0x19
        /*010e*/ 	.short	0x0060


	//----- nvinfo : EIATTR_PARAM_CBANK
	.align		4
        /*0110*/ 	.byte	0x04, 0x0a
        /*0112*/ 	.short	(.L_73 - .L_72)
	.align		4
.L_72:
        /*0114*/ 	.word	index@(.nv.constant0._Z21estimate_radiuses_gpuiiiiiPKfS0_S0_PKiS2_PfS3_S3_S3_)
        /*0118*/ 	.short	0x0380
        /*011a*/ 	.short	0x0060


	//----- nvinfo : EIATTR_SW_WAR
	.align		4
.L_73:
        /*011c*/ 	.byte	0x04, 0x36
        /*011e*/ 	.short	(.L_75 - .L_74)
.L_74:
        /*0120*/ 	.word	0x00000008
.L_75:


//--------------------- .nv.callgraph             --------------------------
	.section	.nv.callgraph,"",@"SHT_CUDA_CALLGRAPH"
	.align	4
	.sectionentsize	8
	.align		4
        /*0000*/ 	.word	0x00000000
	.align		4
        /*0004*/ 	.word	0xffffffff
	.align		4
        /*0008*/ 	.word	0x00000000
	.align		4
        /*000c*/ 	.word	0xfffffffe
	.align		4
        /*0010*/ 	.word	0x00000000
	.align		4
        /*0014*/ 	.word	0xfffffffd
	.align		4
        /*0018*/ 	.word	0x00000000
	.align		4
        /*001c*/ 	.word	0xfffffffc


//--------------------- .text._Z17clip_radiuses_gpuiiPKfS0_Pf --------------------------
	.section	.text._Z17clip_radiuses_gpuiiPKfS0_Pf,"ax",@progbits
	.align	128
        .global         _Z17clip_radiuses_gpuiiPKfS0_Pf
        .type           _Z17clip_radiuses_gpuiiPKfS0_Pf,@function
        .size           _Z17clip_radiuses_gpuiiPKfS0_Pf,(.L_x_88 - _Z17clip_radiuses_gpuiiPKfS0_Pf)
        .other          _Z17clip_radiuses_gpuiiPKfS0_Pf,@"STO_CUDA_ENTRY STV_DEFAULT"
_Z17clip_radiuses_gpuiiPKfS0_Pf:
.text._Z17clip_radiuses_gpuiiPKfS0_Pf:
[----:B------:R-:W-:Y:S01]  /*0000*/  LDC R1, c[0x0][0x37c] ;  /* 0x0000df00ff017b82 */ /* 0x000fe20000000800 */
[----:B------:R-:W0:Y:S01]  /*0010*/  S2R R3, SR_TID.X ;  /* 0x0000000000037919 */ /* 0x000e220000002100 */
[----:B------:R-:W0:Y:S06]  /*0020*/  LDCU UR8, c[0x0][0x384] ;  /* 0x00007080ff0877ac */ /* 0x000e2c0008000800 */
[----:B------:R-:W1:Y:S01]  /*0030*/  LDC R0, c[0x0][0x360] ;  /* 0x0000d800ff007b82 */ /* 0x000e620000000800 */
[----:B0-----:R-:W-:-:S13]  /*0040*/  ISETP.GE.AND P0, PT, R3, UR8, PT ;  /* 0x0000000803007c0c */ /* 0x001fda000bf06270 */
[----:B------:R-:W-:Y:S05]  /*0050*/  @P0 EXIT ;  /* 0x000000000000094d */ /* 0x000fea0003800000 */
[----:B-1----:R-:W0:Y:S01]  /*0060*/  I2F.U32.RP R8, R0 ;  /* 0x0000000000087306 */ /* 0x002e220000209000 */
[----:B------:R-:W-:Y:S01]  /*0070*/  IMAD.IADD R2, R3, 0x1, R0 ;  /* 0x0000000103027824 */ /* 0x000fe200078e0200 */
[----:B------:R-:W-:Y:S01]  /*0080*/  ISETP.NE.U32.AND P2, PT, R0, RZ, PT ;  /* 0x000000ff0000720c */ /* 0x000fe20003f45070 */
[----:B------:R-:W1:Y:S01]  /*0090*/  S2UR UR4, SR_CTAID.X ;  /* 0x00000000000479c3 */ /* 0x000e620000002500 */
[----:B------:R-:W2:Y:S01]  /*00a0*/  LDCU.64 UR16, c[0x0][0x388] ;  /* 0x00007100ff1077ac */ /* 0x000ea20008000a00 */
[----:B------:R-:W-:Y:S01]  /*00b0*/  BSSY.RECONVERGENT B0, `(.L_x_0) ;  /* 0x0000037000007945 */ /* 0x000fe20003800200 */
[C---:B------:R-:W-:Y:S02]  /*00c0*/  ISETP.GE.U32.AND P0, PT, R2.reuse, UR8, PT ;  /* 0x0000000802007c0c */ /* 0x040fe4000bf06070 */
[----:B------:R-:W-:Y:S01]  /*00d0*/  VIMNMX.U32 R7, PT, PT, R2, UR8, !PT ;  /* 0x0000000802077c48 */ /* 0x000fe2000ffe0000 */
[----:B------:R-:W3:Y:S01]  /*00e0*/  LDCU.128 UR20, c[0x0][0x390] ;  /* 0x00007200ff1477ac */ /* 0x000ee20008000c00 */
[----:B------:R-:W-:Y:S01]  /*00f0*/  SEL R6, RZ, 0x1, P0 ;  /* 0x00000001ff067807 */ /* 0x000fe20000000000 */
[----:B------:R-:W4:Y:S03]  /*0100*/  LDCU.64 UR6, c[0x0][0x358] ;  /* 0x00006b00ff0677ac */ /* 0x000f260008000a00 */
[----:B------:R-:W-:Y:S01]  /*0110*/  IADD3 R7, PT, PT, R7, -R2, -R6 ;  /* 0x8000000207077210 */ /* 0x000fe20007ffe806 */
[----:B0-----:R-:W0:Y:S01]  /*0120*/  MUFU.RCP R8, R8 ;  /* 0x0000000800087308 */ /* 0x001e220000001000 */
[----:B------:R-:W2:Y:S01]  /*0130*/  LDCU.64 UR10, c[0x0][0x388] ;  /* 0x00007100ff0a77ac */ /* 0x000ea20008000a00 */
[----:B------:R-:W2:Y:S01]  /*0140*/  LDCU.128 UR12, c[0x0][0x390] ;  /* 0x00007200ff0c77ac */ /* 0x000ea20008000c00 */
[----:B-1----:R-:W-:-:S04]  /*0150*/  UIMAD UR4, UR4, UR8, URZ ;  /* 0x00000008040472a4 */ /* 0x002fc8000f8e02ff */
[----:B------:R-:W-:Y:S01]  /*0160*/  USHF.R.S32.HI UR5, URZ, 0x1f, UR4 ;  /* 0x0000001fff057899 */ /* 0x000fe20008011404 */
[----:B0-----:R-:W-:-:S04]  /*0170*/  VIADD R4, R8, 0xffffffe ;  /* 0x0ffffffe08047836 */ /* 0x001fc80000000000 */
[----:B------:R0:W1:Y:S02]  /*0180*/  F2I.FTZ.U32.TRUNC.NTZ R5, R4 ;  /* 0x0000000400057305 */ /* 0x000064000021f000 */
[----:B0-----:R-:W-:Y:S02]  /*0190*/  IMAD.MOV.U32 R4, RZ, RZ, RZ ;  /* 0x000000ffff047224 */ /* 0x001fe400078e00ff */
[----:B-1----:R-:W-:-:S04]  /*01a0*/  IMAD.MOV R9, RZ, RZ, -R5 ;  /* 0x000000ffff097224 */ /* 0x002fc800078e0a05 */
[----:B------:R-:W-:-:S04]  /*01b0*/  IMAD R9, R9, R0, RZ ;  /* 0x0000000009097224 */ /* 0x000fc800078e02ff */
[----:B------:R-:W-:-:S06]  /*01c0*/  IMAD.HI.U32 R8, R5, R9, R4 ;  /* 0x0000000905087227 */ /* 0x000fcc00078e0004 */
[----:B------:R-:W-:-:S04]  /*01d0*/  IMAD.HI.U32 R5, R8, R7, RZ ;  /* 0x0000000708057227 */ /* 0x000fc800078e00ff */
[----:B------:R-:W-:-:S04]  /*01e0*/  IMAD.MOV R2, RZ, RZ, -R5 ;  /* 0x000000ffff027224 */ /* 0x000fc800078e0a05 */
[----:B------:R-:W-:-:S05]  /*01f0*/  IMAD R7, R0, R2, R7 ;  /* 0x0000000200077224 */ /* 0x000fca00078e0207 */
[----:B------:R-:W-:-:S13]  /*0200*/  ISETP.GE.U32.AND P0, PT, R7, R0, PT ;  /* 0x000000000700720c */ /* 0x000fda0003f06070 */
[----:B------:R-:W-:Y:S02]  /*0210*/  @P0 IMAD.IADD R7, R7, 0x1, -R0 ;  /* 0x0000000107070824 */ /* 0x000fe400078e0a00 */
[----:B------:R-:W-:-:S03]  /*0220*/  @P0 VIADD R5, R5, 0x1 ;  /* 0x0000000105050836 */ /* 0x000fc60000000000 */
[----:B------:R-:W-:-:S13]  /*0230*/  ISETP.GE.U32.AND P1, PT, R7, R0, PT ;  /* 0x000000000700720c */ /* 0x000fda0003f26070 */
[----:B------:R-:W-:Y:S01]  /*0240*/  @P1 VIADD R5, R5, 0x1 ;  /* 0x0000000105051836 */ /* 0x000fe20000000000 */
[----:B------:R-:W-:-:S05]  /*0250*/  @!P2 LOP3.LUT R5, RZ, R0, RZ, 0x33, !PT ;  /* 0x00000000ff05a212 */ /* 0x000fca00078e33ff */
[----:B------:R-:W-:-:S05]  /*0260*/  IMAD.IADD R2, R6, 0x1, R5 ;  /* 0x0000000106027824 */ /* 0x000fca00078e0205 */
[C---:B------:R-:W-:Y:S02]  /*0270*/  LOP3.LUT R4, R2.reuse, 0x3, RZ, 0xc0, !PT ;  /* 0x0000000302047812 */ /* 0x040fe400078ec0ff */
[----:B------:R-:W-:Y:S02]  /*0280*/  ISETP.GE.U32.AND P0, PT, R2, 0x3, PT ;  /* 0x000000030200780c */ /* 0x000fe40003f06070 */
[----:B------:R-:W-:-:S13]  /*0290*/  ISETP.NE.AND P1, PT, R4, 0x3, PT ;  /* 0x000000030400780c */ /* 0x000fda0003f25270 */
[----:B--234-:R-:W-:Y:S05]  /*02a0*/  @!P1 BRA `(.L_x_1) ;  /* 0x00000000005c9947 */ /* 0x01cfea0003800000 */
[----:B------:R-:W-:Y:S01]  /*02b0*/  VIADD R2, R2, 0x1 ;  /* 0x0000000102027836 */ /* 0x000fe20000000000 */
[----:B------:R-:W-:-:S04]  /*02c0*/  IADD3 R5, P1, PT, R3, UR4, RZ ;  /* 0x0000000403057c10 */ /* 0x000fc8000ff3e0ff */
[----:B------:R-:W-:Y:S01]  /*02d0*/  LOP3.LUT R2, R2, 0x3, RZ, 0xc0, !PT ;  /* 0x0000000302027812 */ /* 0x000fe200078ec0ff */
[----:B------:R-:W-:Y:S02]  /*02e0*/  IMAD.X R6, RZ, RZ, UR5, P1 ;  /* 0x00000005ff067e24 */ /* 0x000fe400088e06ff */
[C---:B------:R-:W-:Y:S02]  /*02f0*/  IMAD.SHL.U32 R4, R5.reuse, 0x4, RZ ;  /* 0x0000000405047824 */ /* 0x040fe400078e00ff */
[----:B------:R-:W-:Y:S01]  /*0300*/  IMAD R3, R2, R0, R3 ;  /* 0x0000000002037224 */ /* 0x000fe200078e0203 */
[----:B------:R-:W-:Y:S01]  /*0310*/  SHF.L.U64.HI R5, R5, 0x2, R6 ;  /* 0x0000000205057819 */ /* 0x000fe20000010206 */
[----:B------:R-:W-:-:S07]  /*0320*/  IMAD.MOV R2, RZ, RZ, -R2 ;  /* 0x000000ffff027224 */ /* 0x000fce00078e0a02 */
.L_x_2:
[C---:B------:R-:W-:Y:S02]  /*0330*/  IADD3 R8, P2, PT, R4.reuse, UR12, RZ ;  /* 0x0000000c04087c10 */ /* 0x040fe4000ff5e0ff */
[----:B------:R-:W-:Y:S02]  /*0340*/  IADD3 R6, P1, PT, R4, UR10, RZ ;  /* 0x0000000a04067c10 */ /* 0x000fe4000ff3e0ff */
[C---:B------:R-:W-:Y:S02]  /*0350*/  IADD3.X R9, PT, PT, R5.reuse, UR13, RZ, P2, !PT ;  /* 0x0000000d05097c10 */ /* 0x040fe400097fe4ff */
[----:B------:R-:W-:-:S04]  /*0360*/  IADD3.X R7, PT, PT, R5, UR11, RZ, P1, !PT ;  /* 0x0000000b05077c10 */ /* 0x000fc80008ffe4ff */
[----:B------:R-:W2:Y:S04]  /*0370*/  LDG.E R9, desc[UR6][R8.64] ;  /* 0x0000000608097981 */ /* 0x000ea8000c1e1900 */
[----:B------:R-:W2:Y:S01]  /*0380*/  LDG.E R6, desc[UR6][R6.64] ;  /* 0x0000000606067981 */ /* 0x000ea2000c1e1900 */
[----:B------:R-:W-:-:S04]  /*0390*/  IADD3 R10, P2, PT, R4, UR14, RZ ;  /* 0x0000000e040a7c10 */ /* 0x000fc8000ff5e0ff */
[----:B------:R-:W-:Y:S01]  /*03a0*/  IADD3.X R11, PT, PT, R5, UR15, RZ, P2, !PT ;  /* 0x0000000f050b7c10 */ /* 0x000fe200097fe4ff */
[----:B------:R-:W-:Y:S02]  /*03b0*/  VIADD R2, R2, 0x1 ;  /* 0x0000000102027836 */ /* 0x000fe40000000000 */
[----:B------:R-:W-:Y:S01]  /*03c0*/  IMAD.WIDE.U32 R4, R0, 0x4, R4 ;  /* 0x0000000400047825 */ /* 0x000fe200078e0004 */
[----:B--2---:R-:W-:-:S04]  /*03d0*/  FSETP.GT.AND P1, PT, R6, R9, PT ;  /* 0x000000090600720b */ /* 0x004fc80003f24000 */
[----:B------:R-:W-:-:S05]  /*03e0*/  FSEL R13, R9, R6, P1 ;  /* 0x00000006090d7208 */ /* 0x000fca0000800000 */
[----:B------:R0:W-:Y:S01]  /*03f0*/  STG.E desc[UR6][R10.64], R13 ;  /* 0x0000000d0a007986 */ /* 0x0001e2000c101906 */
[----:B------:R-:W-:-:S13]  /*0400*/  ISETP.NE.AND P1, PT, R2, RZ, PT ;  /* 0x000000ff0200720c */ /* 0x000fda0003f25270 */
[----:B0-----:R-:W-:Y:S05]  /*0410*/  @P1 BRA `(.L_x_2) ;  /* 0xfffffffc00c41947 */ /* 0x001fea000383ffff */
.L_x_1:
[----:B------:R-:W-:Y:S05]  /*0420*/  BSYNC.RECONVERGENT B0 ;  /* 0x0000000000007941 */ /* 0x000fea0003800200 */
.L_x_0:
[----:B------:R-:W-:Y:S05]  /*0430*/  @!P0 EXIT ;  /* 0x000000000000894d */ /* 0x000fea0003800000 */
.L_x_3:
[----:B------:R-:W-:-:S05]  /*0440*/  IADD3 R9, P0, PT, R3, UR4, RZ ;  /* 0x0000000403097c10 */ /* 0x000fca000ff1e0ff */
[----:B------:R-:W-:Y:S02]  /*0450*/  IMAD.X R4, RZ, RZ, UR5, P0 ;  /* 0x00000005ff047e24 */ /* 0x000fe400080e06ff */
[----:B------:R-:W-:-:S03]  /*0460*/  IMAD.SHL.U32 R2, R9, 0x4, RZ ;  /* 0x0000000409027824 */ /* 0x000fc600078e00ff */
[----:B------:R-:W-:Y:S02]  /*0470*/  SHF.L.U64.HI R9, R9, 0x2, R4 ;  /* 0x0000000209097819 */ /* 0x000fe40000010204 */
[C---:B------:R-:W-:Y:S02]  /*0480*/  IADD3 R6, P1, PT, R2.reuse, UR20, RZ ;  /* 0x0000001402067c10 */ /* 0x040fe4000ff3e0ff */
[----:B------:R-:W-:Y:S02]  /*0490*/  IADD3 R4, P0, PT, R2, UR16, RZ ;  /* 0x0000001002047c10 */ /* 0x000fe4000ff1e0ff */
[C---:B------:R-:W-:Y:S02]  /*04a0*/  IADD3.X R7, PT, PT, R9.reuse, UR21, RZ, P1, !PT ;  /* 0x0000001509077c10 */ /* 0x040fe40008ffe4ff */
[----:B------:R-:W-:-:S04]  /*04b0*/  IADD3.X R5, PT, PT, R9, UR17, RZ, P0, !PT ;  /* 0x0000001109057c10 */ /* 0x000fc800087fe4ff */
[----:B------:R-:W2:Y:S04]  /*04c0*/  LDG.E R7, desc[UR6][R6.64] ;  /* 0x0000000606077981 */ /* 0x000ea8000c1e1900 */
[----:B------:R-:W2:Y:S01]  /*04d0*/  LDG.E R4, desc[UR6][R4.64] ;  /* 0x0000000604047981 */ /* 0x000ea2000c1e1900 */
[----:B------:R-:W-:-:S05]  /*04e0*/  IMAD.IADD R13, R0, 0x1, R3 ;  /* 0x00000001000d7824 */ /* 0x000fca00078e0203 */
[----:B------:R-:W-:-:S05]  /*04f0*/  IADD3 R16, P0, PT, R13, UR4, RZ ;  /* 0x000000040d107c10 */ /* 0x000fca000ff1e0ff */
[----:B------:R-:W-:Y:S02]  /*0500*/  IMAD.X R3, RZ, RZ, UR5, P0 ;  /* 0x00000005ff037e24 */ /* 0x000fe400080e06ff */
[----:B------:R-:W-:Y:S01]  /*0510*/  IMAD.SHL.U32 R12, R16, 0x4, RZ ;  /* 0x00000004100c7824 */ /* 0x000fe200078e00ff */
[----:B------:R-:W-:Y:S02]  /*0520*/  IADD3 R2, P1, PT, R2, UR22, RZ ;  /* 0x0000001602027c10 */ /* 0x000fe4000ff3e0ff */
[----:B------:R-:W-:Y:S02]  /*0530*/  SHF.L.U64.HI R16, R16, 0x2, R3 ;  /* 0x0000000210107819 */ /* 0x000fe40000010203 */
[C---:B------:R-:W-:Y:S02]  /*0540*/  IADD3 R10, P3, PT, R12.reuse, UR20, RZ ;  /* 0x000000140c0a7c10 */ /* 0x040fe4000ff7e0ff */
[----:B------:R-:W-:Y:S02]  /*0550*/  IADD3 R8, P2, PT, R12, UR16, RZ ;  /* 0x000000100c087c10 */ /* 0x000fe4000ff5e0ff */
[----:B------:R-:W-:-:S02]  /*0560*/  IADD3.X R3, PT, PT, R9, UR23, RZ, P1, !PT ;  /* 0x0000001709037c10 */ /* 0x000fc40008ffe4ff */
[C---:B------:R-:W-:Y:S02]  /*0570*/  IADD3.X R11, PT, PT, R16.reuse, UR21, RZ, P3, !PT ;  /* 0x00000015100b7c10 */ /* 0x040fe40009ffe4ff */
[----:B------:R-:W-:Y:S02]  /*0580*/  IADD3.X R9, PT, PT, R16, UR17, RZ, P2, !PT ;  /* 0x0000001110097c10 */ /* 0x000fe400097fe4ff */
[----:B--2---:R-:W-:-:S04]  /*0590*/  FSETP.GT.AND P0, PT, R4, R7, PT ;  /* 0x000000070400720b */ /* 0x004fc80003f04000 */
[----:B------:R-:W-:-:S05]  /*05a0*/  FSEL R15, R7, R4, P0 ;  /* 0x00000004070f7208 */ /* 0x000fca0000000000 */
[----:B------:R0:W-:Y:S04]  /*05b0*/  STG.E desc[UR6][R2.64], R15 ;  /* 0x0000000f02007986 */ /* 0x0001e8000c101906 */
        /* <DEDUP_REMOVED lines=14> */
[----:B0-----:R-:W-:-:S05]  /*06a0*/  FSEL R3, R11, R8, P0 ;  /* 0x000000080b037208 */ /* 0x001fca0000000000 */
        /* <DEDUP_REMOVED lines=19> */
[----:B0-----:R-:W-:-:S04]  /*07e0*/  IADD3 R4, P1, PT, R2, UR22, RZ ;  /* 0x0000001602047c10 */ /* 0x001fc8000ff3e0ff */
[----:B------:R-:W-:Y:S01]  /*07f0*/  IADD3.X R5, PT, PT, R16, UR23, RZ, P1, !PT ;  /* 0x0000001710057c10 */ /* 0x000fe20008ffe4ff */
[----:B------:R-:W-:Y:S01]  /*0800*/  IMAD.IADD R3, R17, 0x1, R0 ;  /* 0x0000000111037824 */ /* 0x000fe200078e0200 */
[----:B--2---:R-:W-:-:S04]  /*0810*/  FSETP.GT.AND P0, PT, R10, R15, PT ;  /* 0x0000000f0a00720b */ /* 0x004fc80003f04000 */
[----:B------:R-:W-:-:S05]  /*0820*/  FSEL R7, R15, R10, P0 ;  /* 0x0000000a0f077208 */ /* 0x000fca0000000000 */
[----:B------:R1:W-:Y:S01]  /*0830*/  STG.E desc[UR6][R4.64], R7 ;  /* 0x0000000704007986 */ /* 0x0003e2000c101906 */
[----:B------:R-:W-:-:S13]  /*0840*/  ISETP.GE.AND P0, PT, R3, UR8, PT ;  /* 0x0000000803007c0c */ /* 0x000fda000bf06270 */
[----:B-1----:R-:W-:Y:S05]  /*0850*/  @!P0 BRA `(.L_x_3) ;  /* 0xfffffff800f88947 */ /* 0x002fea000383ffff */
[----:B------:R-:W-:Y:S05]  /*0860*/  EXIT ;  /* 0x000000000000794d */ /* 0x000fea0003800000 */
.L_x_4:
[----:B------:R-:W-:-:S00]  /*0870*/  BRA `(.L_x_4) ;  /* 0xfffffffc00fc7947 */ /* 0x000fc0000383ffff */
[----:B------:R-:W-:-:S00]  /*0880*/  NOP ;  /* 0x0000000000007918 */ /* 0x000fc00000000000 */
[----:B------:R-:W-:-:S00]  /*0890*/  NOP ;  /* 0x0000000000007918 */ /* 0x000fc00000000000 */
[----:B------:R-:W-:-:S00]  /*08a0*/  NOP ;  /* 0x0000000000007918 */ /* 0x000fc00000000000 */
[----:B------:R-:W-:-:S00]  /*08b0*/  NOP ;  /* 0x0000000000007918 */ /* 0x000fc00000000000 */
[----:B------:R-:W-:-:S00]  /*08c0*/  NOP ;  /* 0x0000000000007918 */ /* 0x000fc00000000000 */
[----:B------:R-:W-:-:S00]  /*08d0*/  NOP ;  /* 0x0000000000007918 */ /* 0x000fc00000000000 */
[----:B------:R-:W-:-:S00]  /*08e0*/  NOP ;  /* 0x0000000000007918 */ /* 0x000fc00000000000 */
[----:B------:R-:W-:-:S00]  /*08f0*/  NOP ;  /* 0x0000000000007918 */ /* 0x000fc00000000000 */
.L_x_88:


//--------------------- .text._Z21estimate_radiuses_gpuiiiiiPKfS0_S0_PKiS2_PfS3_S3_S3_ --------------------------
	.section	.text._Z21estimate_radiuses_gpuiiiiiPKfS0_S0_PKiS2_PfS3_S3_S3_,"ax",@progbits
	.align	128
        .global         _Z21estimate_radiuses_gpuiiiiiPKfS0_S0_PKiS2_PfS3_S3_S3_
        .type           _Z21estimate_radiuses_gpuiiiiiPKfS0_S0_PKiS2_PfS3_S3_S3_,@function
        .size           _Z21estimate_radiuses_gpuiiiiiPKfS0_S0_PKiS2_PfS3_S3_S3_,(.L_x_87 - _Z21estimate_radiuses_gpuiiiiiPKfS0_S0_PKiS2_PfS3_S3_S3_)
        .other          _Z21estimate_radiuses_gpuiiiiiPKfS0_S0_PKiS2_PfS3_S3_S3_,@"STO_CUDA_ENTRY STV_DEFAULT"
_Z21estimate_radiuses_gpuiiiiiPKfS0_S0_PKiS2_PfS3_S3_S3_:
.text._Z21estimate_radiuses_gpuiiiiiPKfS0_S0_PKiS2_PfS3_S3_S3_:
[----:B------:R-:W-:Y:S01]  /*0000*/  LDC R1, c[0x0][0x37c] ;  /* 0x0000df00ff017b82 */ /* 0x000fe20000000800 */
[----:B------:R-:W0:Y:S07]  /*0010*/  S2R R4, SR_TID.X ;  /* 0x0000000000047919 */ /* 0x000e2e0000002100 */
[----:B------:R-:W1:Y:S01]  /*0020*/  S2UR UR9, SR_CTAID.X ;  /* 0x00000000000979c3 */ /* 0x000e620000002500 */
[----:B------:R-:W1:Y:S01]  /*0030*/  LDCU.64 UR10, c[0x0][0x388] ;  /* 0x00007100ff0a77ac */ /* 0x000e620008000a00 */
[----:B------:R-:W2:Y:S01]  /*0040*/  LDCU UR6, c[0x0][0x384] ;  /* 0x00007080ff0677ac */ /* 0x000ea20008000800 */
[----:B------:R-:W3:Y:S01]  /*0050*/  LDCU.64 UR4, c[0x0][0x398] ;  /* 0x00007300ff0477ac */ /* 0x000ee20008000a00 */
[----:B-1----:R-:W-:-:S04]  /*0060*/  UIMAD UR8, UR9, UR10, URZ ;  /* 0x0000000a090872a4 */ /* 0x002fc8000f8e02ff */
[----:B--2---:R-:W-:Y:S01]  /*0070*/  UIMAD UR6, UR6, UR8, URZ ;  /* 0x00000008060672a4 */ /* 0x004fe2000f8e02ff */
[----:B0-----:R-:W-:-:S03]  /*0080*/  ISETP.GE.AND P0, PT, R4, UR11, PT ;  /* 0x0000000b04007c0c */ /* 0x001fc6000bf06270 */
[----:B---3--:R-:W-:-:S10]  /*0090*/  UIMAD.WIDE UR4, UR6, 0x4, UR4 ;  /* 0x00000004060478a5 */ /* 0x008fd4000f8e0204 */
[----:B------:R-:W-:Y:S05]  /*00a0*/  @P0 EXIT ;  /* 0x000000000000094d */ /* 0x000fea0003800000 */
[----:B------:R-:W0:Y:S01]  /*00b0*/  LDCU UR10, c[0x0][0x390] ;  /* 0x00007200ff0a77ac */ /* 0x000e220008000800 */
[----:B------:R-:W1:Y:S01]  /*00c0*/  LDCU.64 UR6, c[0x0][0x3b0] ;  /* 0x00007600ff0677ac */ /* 0x000e620008000a00 */
[----:B------:R-:W-:Y:S02]  /*00d0*/  UIMAD UR9, UR9, UR11, URZ ;  /* 0x0000000b090972a4 */ /* 0x000fe4000f8e02ff */
[----:B------:R-:W-:Y:S01]  /*00e0*/  UIMAD UR8, UR8, UR11, URZ ;  /* 0x0000000b080872a4 */ /* 0x000fe2000f8e02ff */
[----:B------:R-:W2:Y:S01]  /*00f0*/  LDCU.64 UR12, c[0x0][0x358] ;  /* 0x00006b00ff0c77ac */ /* 0x000ea20008000a00 */
[----:B------:R-:W3:Y:S01]  /*0100*/  LDCU UR15, c[0x0][0x388] ;  /* 0x00007100ff0f77ac */ /* 0x000ee20008000800 */
[----:B0-----:R-:W-:-:S04]  /*0110*/  UIMAD UR10, UR9, UR10, URZ ;  /* 0x0000000a090a72a4 */ /* 0x001fc8000f8e02ff */
[----:B-1----:R-:W-:-:S04]  /*0120*/  UIMAD.WIDE UR6, UR10, 0x4, UR6 ;  /* 0x000000040a0678a5 */ /* 0x002fc8000f8e0206 */
[----:B------:R-:W-:-:S04]  /*0130*/  UIADD3 UR14, UP0, UPT, UR6, 0x10, URZ ;  /* 0x00000010060e7890 */ /* 0x000fc8000ff1e0ff */
[----:B--23--:R-:W-:-:S12]  /*0140*/  UIADD3.X UR11, UPT, UPT, URZ, UR7, URZ, UP0, !UPT ;  /* 0x00000007ff0b7290 */ /* 0x00cfd800087fe4ff */
.L_x_66:
[----:B0-----:R-:W0:Y:S01]  /*0150*/  LDCU.64 UR16, c[0x0][0x3b8] ;  /* 0x00007700ff1077ac */ /* 0x001e220008000a00 */
[----:B------:R-:W-:Y:S02]  /*0160*/  IADD3 R6, P0, PT, R4, UR9, RZ ;  /* 0x0000000904067c10 */ /* 0x000fe4000ff1e0ff */
[----:B------:R-:W-:Y:S02]  /*0170*/  MOV R3, UR9 ;  /* 0x0000000900037c02 */ /* 0x000fe40008000f00 */
[----:B------:R-:W-:Y:S02]  /*0180*/  SHF.L.U32 R5, R6, 0x2, RZ ;  /* 0x0000000206057819 */ /* 0x000fe400000006ff */
[----:B------:R-:W-:-:S04]  /*0190*/  LEA.HI.X.SX32 R3, R3, RZ, 0x1, P0 ;  /* 0x000000ff03037211 */ /* 0x000fc800000f0eff */
[----:B------:R-:W-:Y:S02]  /*01a0*/  SHF.L.U64.HI R6, R6, 0x2, R3 ;  /* 0x0000000206067819 */ /* 0x000fe40000010203 */
[----:B0-----:R-:W-:-:S04]  /*01b0*/  IADD3 R8, P0, PT, R5, UR16, RZ ;  /* 0x0000001005087c10 */ /* 0x001fc8000ff1e0ff */
[----:B------:R-:W-:-:S05]  /*01c0*/  IADD3.X R9, PT, PT, R6, UR17, RZ, P0, !PT ;  /* 0x0000001106097c10 */ /* 0x000fca00087fe4ff */
[----:B------:R-:W2:Y:S01]  /*01d0*/  LDG.E R0, desc[UR12][R8.64] ;  /* 0x0000000c08007981 */ /* 0x000ea2000c1e1900 */
[----:B------:R-:W-:Y:S01]  /*01e0*/  BSSY.RECONVERGENT B0, `(.L_x_5) ;  /* 0x00000d0000007945 */ /* 0x000fe20003800200 */
[----:B------:R-:W-:Y:S01]  /*01f0*/  HFMA2 R19, -RZ, RZ, 0, 0 ;  /* 0x00000000ff137431 */ /* 0x000fe200000001ff */
[----:B------:R-:W-:Y:S01]  /*0200*/  MOV R15, RZ ;  /* 0x000000ff000f7202 */ /* 0x000fe20000000f00 */
[----:B------:R-:W-:Y:S01]  /*0210*/  HFMA2 R13, -RZ, RZ, 0, 0 ;  /* 0x00000000ff0d7431 */ /* 0x000fe200000001ff */
[----:B--2---:R-:W-:-:S13]  /*0220*/  ISETP.GE.AND P0, PT, R0, 0x1, PT ;  /* 0x000000010000780c */ /* 0x004fda0003f06270 */
[----:B------:R-:W-:Y:S05]  /*0230*/  @!P0 BRA `(.L_x_6) ;  /* 0x0000000c00288947 */ /* 0x000fea0003800000 */
[----:B------:R-:W0:Y:S01]  /*0240*/  LDCU UR10, c[0x0][0x390] ;  /* 0x00007200ff0a77ac */ /* 0x000e220008000800 */
[----:B------:R-:W-:Y:S01]  /*0250*/  ISETP.GE.U32.AND P0, PT, R0, 0x8, PT ;  /* 0x000000080000780c */ /* 0x000fe20003f06070 */
[----:B------:R-:W-:Y:S01]  /*0260*/  BSSY.RECONVERGENT B1, `(.L_x_7) ;  /* 0x0000063000017945 */ /* 0x000fe20003800200 */
[----:B------:R-:W-:Y:S01]  /*0270*/  IMAD.MOV.U32 R13, RZ, RZ, RZ ;  /* 0x000000ffff0d7224 */ /* 0x000fe200078e00ff */
[----:B------:R-:W-:Y:S02]  /*0280*/  MOV R11, RZ ;  /* 0x000000ff000b7202 */ /* 0x000fe40000000f00 */
[----:B------:R-:W-:Y:S02]  /*0290*/  MOV R15, RZ ;  /* 0x000000ff000f7202 */ /* 0x000fe40000000f00 */
[----:B------:R-:W-:Y:S01]  /*02a0*/  MOV R19, RZ ;  /* 0x000000ff00137202 */ /* 0x000fe20000000f00 */
[----:B0-----:R-:W-:-:S05]  /*02b0*/  IMAD R10, R4, UR10, RZ ;  /* 0x0000000a040a7c24 */ /* 0x001fca000f8e02ff */
[----:B------:R-:W-:Y:S05]  /*02c0*/  @!P0 BRA `(.L_x_8) ;  /* 0x0000000400708947 */ /* 0x000fea0003800000 */
[----:B------:R-:W-:Y:S01]  /*02d0*/  LOP3.LUT R11, R0, 0x7ffffff8, RZ, 0xc0, !PT ;  /* 0x7ffffff8000b7812 */ /* 0x000fe200078ec0ff */
[----:B------:R-:W-:Y:S01]  /*02e0*/  BSSY.RECONVERGENT B2, `(.L_x_8) ;  /* 0x000005a000027945 */ /* 0x000fe20003800200 */
[----:B------:R-:W-:Y:S02]  /*02f0*/  MOV R13, RZ ;  /* 0x000000ff000d7202 */ /* 0x000fe40000000f00 */
[----:B------:R-:W-:Y:S01]  /*0300*/  MOV R7, R10 ;  /* 0x0000000a00077202 */ /* 0x000fe20000000f00 */
[----:B------:R-:W-:-:S07]  /*0310*/  IMAD.MOV R12, RZ, RZ, -R11 ;  /* 0x000000ffff0c7224 */ /* 0x000fce00078e0a0b */
.L_x_9:
[----:B------:R-:W-:Y:S02]  /*0320*/  MOV R2, UR14 ;  /* 0x0000000e00027c02 */ /* 0x000fe40008000f00 */
[----:B------:R-:W-:-:S03]  /*0330*/  MOV R3, UR11 ;  /* 0x0000000b00037c02 */ /* 0x000fc60008000f00 */
[----:B------:R-:W-:-:S05]  /*0340*/  IMAD.WIDE R2, R7, 0x4, R2 ;  /* 0x0000000407027825 */ /* 0x000fca00078e0202 */
[----:B------:R-:W2:Y:S04]  /*0350*/  LDG.E R14, desc[UR12][R2.64+-0x10] ;  /* 0xfffff00c020e7981 */ /* 0x000ea8000c1e1900 */
[----:B------:R-:W3:Y:S01]  /*0360*/  LDG.E R16, desc[UR12][R2.64+-0xc] ;  /* 0xfffff40c02107981 */ /* 0x000ee2000c1e1900 */
[----:B------:R-:W-:Y:S01]  /*0370*/  HFMA2 R25, -RZ, RZ, 0, 2.384185791015625e-07 ;  /* 0x00000004ff197431 */ /* 0x000fe200000001ff */
[----:B------:R-:W-:Y:S02]  /*0380*/  MOV R17, 0x4 ;  /* 0x0000000400117802 */ /* 0x000fe40000000f00 */
[----:B------:R-:W4:Y:S04]  /*0390*/  LDG.E R21, desc[UR12][R2.64+-0x4] ;  /* 0xfffffc0c02157981 */ /* 0x000f28000c1e1900 */
[----:B------:R-:W5:Y:S01]  /*03a0*/  LDG.E R28, desc[UR12][R2.64] ;  /* 0x0000000c021c7981 */ /* 0x000f62000c1e1900 */
[----:B--2---:R-:W-:-:S04]  /*03b0*/  IMAD R14, R14, UR15, RZ ;  /* 0x0000000f0e0e7c24 */ /* 0x004fc8000f8e02ff */
[----:B------:R-:W-:Y:S02]  /*03c0*/  IMAD.WIDE R24, R14, R25, UR4 ;  /* 0x000000040e187e25 */ /* 0x000fe4000f8e0219 */
[----:B------:R-:W2:Y:S02]  /*03d0*/  LDG.E R14, desc[UR12][R2.64+-0x8] ;  /* 0xfffff80c020e7981 */ /* 0x000ea4000c1e1900 */
[----:B---3--:R-:W-:Y:S02]  /*03e0*/  IMAD R16, R16, UR15, RZ ;  /* 0x0000000f10107c24 */ /* 0x008fe4000f8e02ff */
[----:B------:R-:W3:Y:S04]  /*03f0*/  LDG.E R20, desc[UR12][R24.64+0x4] ;  /* 0x0000040c18147981 */ /* 0x000ee8000c1e1900 */
[----:B------:R-:W4:Y:S01]  /*0400*/  LDG.E R18, desc[UR12][R24.64] ;  /* 0x0000000c18127981 */ /* 0x000f22000c1e1900 */
[----:B------:R-:W-:-:S03]  /*0410*/  IMAD.WIDE R16, R16, R17, UR4 ;  /* 0x0000000410107e25 */ /* 0x000fc6000f8e0211 */
[----:B------:R-:W5:Y:S04]  /*0420*/  LDG.E R22, desc[UR12][R24.64+0x8] ;  /* 0x0000080c18167981 */ /* 0x000f68000c1e1900 */
[----:B------:R-:W5:Y:S04]  /*0430*/  LDG.E R26, desc[UR12][R16.64] ;  /* 0x0000000c101a7981 */ /* 0x000f68000c1e1900 */
[----:B------:R-:W5:Y:S01]  /*0440*/  LDG.E R27, desc[UR12][R16.64+0x8] ;  /* 0x0000080c101b7981 */ /* 0x000f62000c1e1900 */
[----:B---3--:R-:W-:Y:S01]  /*0450*/  FADD R20, R20, R15 ;  /* 0x0000000f14147221 */ /* 0x008fe20000000000 */
[----:B------:R-:W-:-:S02]  /*0460*/  HFMA2 R15, -RZ, RZ, 0, 2.384185791015625e-07 ;  /* 0x00000004ff0f7431 */ /* 0x000fc400000001ff */
[----:B--2---:R-:W-:Y:S02]  /*0470*/  IMAD R14, R14, UR15, RZ ;  /* 0x0000000f0e0e7c24 */ /* 0x004fe4000f8e02ff */
[----:B----4-:R-:W-:Y:S01]  /*0480*/  FADD R19, R18, R19 ;  /* 0x0000001312137221 */ /* 0x010fe20000000000 */
[----:B------:R-:W-:Y:S02]  /*0490*/  IMAD R18, R21, UR15, RZ ;  /* 0x0000000f15127c24 */ /* 0x000fe4000f8e02ff */
[----:B------:R-:W2:Y:S01]  /*04a0*/  LDG.E R21, desc[UR12][R16.64+0x4] ;  /* 0x0000040c10157981 */ /* 0x000ea2000c1e1900 */
[----:B------:R-:W-:-:S04]  /*04b0*/  IMAD.WIDE R14, R14, R15, UR4 ;  /* 0x000000040e0e7e25 */ /* 0x000fc8000f8e020f */
[----:B-----5:R-:W-:Y:S01]  /*04c0*/  FADD R22, R22, R13 ;  /* 0x0000000d16167221 */ /* 0x020fe20000000000 */
[----:B------:R-:W-:Y:S01]  /*04d0*/  IMAD.MOV.U32 R13, RZ, RZ, 0x4 ;  /* 0x00000004ff0d7424 */ /* 0x000fe200078e00ff */
[----:B------:R-:W3:Y:S01]  /*04e0*/  LDG.E R25, desc[UR12][R14.64] ;  /* 0x0000000c0e197981 */ /* 0x000ee2000c1e1900 */
[----:B------:R-:W-:-:S03]  /*04f0*/  FADD R26, R19, R26 ;  /* 0x0000001a131a7221 */ /* 0x000fc60000000000 */
[----:B------:R-:W4:Y:S01]  /*0500*/  LDG.E R24, desc[UR12][R14.64+0x4] ;  /* 0x0000040c0e187981 */ /* 0x000f22000c1e1900 */
[----:B------:R-:W-:-:S03]  /*0510*/  IMAD.WIDE R18, R18, R13, UR4 ;  /* 0x0000000412127e25 */ /* 0x000fc6000f8e020d */
[----:B------:R-:W5:Y:S04]  /*0520*/  LDG.E R17, desc[UR12][R2.64+0x8] ;  /* 0x0000080c02117981 */ /* 0x000f68000c1e1900 */
[----:B------:R-:W5:Y:S04]  /*0530*/  LDG.E R29, desc[UR12][R18.64] ;  /* 0x0000000c121d7981 */ /* 0x000f68000c1e1900 */
[----:B------:R-:W5:Y:S04]  /*0540*/  LDG.E R15, desc[UR12][R14.64+0x8] ;  /* 0x0000080c0e0f7981 */ /* 0x000f68000c1e1900 */
[----:B------:R-:W5:Y:S04]  /*0550*/  LDG.E R23, desc[UR12][R18.64+0x4] ;  /* 0x0000040c12177981 */ /* 0x000f68000c1e1900 */
[----:B------:R-:W5:Y:S04]  /*0560*/  LDG.E R16, desc[UR12][R2.64+0xc] ;  /* 0x00000c0c02107981 */ /* 0x000f68000c1e1900 */
[----:B------:R-:W5:Y:S04]  /*0570*/  LDG.E R14, desc[UR12][R2.64+0x4] ;  /* 0x0000040c020e7981 */ /* 0x000f68000c1e1900 */
[----:B------:R0:W5:Y:S01]  /*0580*/  LDG.E R13, desc[UR12][R18.64+0x8] ;  /* 0x0000080c120d7981 */ /* 0x000162000c1e1900 */
[----:B------:R-:W-:-:S02]  /*0590*/  IMAD R28, R28, UR15, RZ ;  /* 0x0000000f1c1c7c24 */ /* 0x000fc4000f8e02ff */
[----:B0-----:R-:W-:Y:S02]  /*05a0*/  HFMA2 R19, -RZ, RZ, 0, 2.384185791015625e-07 ;  /* 0x00000004ff137431 */ /* 0x001fe400000001ff */
[----:B--2---:R-:W-:Y:S01]  /*05b0*/  FADD R21, R20, R21 ;  /* 0x0000001514157221 */ /* 0x004fe20000000000 */
[----:B------:R-:W-:Y:S01]  /*05c0*/  FADD R20, R22, R27 ;  /* 0x0000001b16147221 */ /* 0x000fe20000000000 */
[----:B---3--:R-:W-:Y:S02]  /*05d0*/  FADD R26, R26, R25 ;  /* 0x000000191a1a7221 */ /* 0x008fe40000000000 */
[----:B----4-:R-:W-:Y:S01]  /*05e0*/  FADD R24, R21, R24 ;  /* 0x0000001815187221 */ /* 0x010fe20000000000 */
[----:B-----5:R-:W-:Y:S01]  /*05f0*/  FADD R20, R20, R15 ;  /* 0x0000000f14147221 */ /* 0x020fe20000000000 */
[----:B------:R-:W-:Y:S01]  /*0600*/  MOV R15, 0x4 ;  /* 0x00000004000f7802 */ /* 0x000fe20000000f00 */
[----:B------:R-:W-:Y:S01]  /*0610*/  FADD R21, R26, R29 ;  /* 0x0000001d1a157221 */ /* 0x000fe20000000000 */
[----:B------:R-:W-:-:S03]  /*0620*/  MOV R26, 0x4 ;  /* 0x00000004001a7802 */ /* 0x000fc60000000f00 */
[----:B------:R-:W-:-:S04]  /*0630*/  IMAD.WIDE R2, R28, R15, UR4 ;  /* 0x000000041c027e25 */ /* 0x000fc8000f8e020f */
[----:B------:R-:W-:Y:S01]  /*0640*/  FADD R23, R24, R23 ;  /* 0x0000001718177221 */ /* 0x000fe20000000000 */
[----:B------:R-:W-:Y:S01]  /*0650*/  IMAD R17, R17, UR15, RZ ;  /* 0x0000000f11117c24 */ /* 0x000fe2000f8e02ff */
[----:B------:R-:W2:Y:S01]  /*0660*/  LDG.E R24, desc[UR12][R2.64+0x4] ;  /* 0x0000040c02187981 */ /* 0x000ea2000c1e1900 */
[----:B------:R-:W-:Y:S02]  /*0670*/  IMAD R14, R14, UR15, RZ ;  /* 0x0000000f0e0e7c24 */ /* 0x000fe4000f8e02ff */
[----:B------:R-:W-:Y:S01]  /*0680*/  IMAD R18, R16, UR15, RZ ;  /* 0x0000000f10127c24 */ /* 0x000fe2000f8e02ff */
[----:B------:R-:W3:Y:S01]  /*0690*/  LDG.E R22, desc[UR12][R2.64] ;  /* 0x0000000c02167981 */ /* 0x000ee2000c1e1900 */
[----:B------:R-:W-:-:S03]  /*06a0*/  IMAD.WIDE R14, R14, R19, UR4 ;  /* 0x000000040e0e7e25 */ /* 0x000fc6000f8e0213 */
[----:B------:R-:W4:Y:S01]  /*06b0*/  LDG.E R25, desc[UR12][R2.64+0x8] ;  /* 0x0000080c02197981 */ /* 0x000f22000c1e1900 */
[----:B------:R-:W-:-:S03]  /*06c0*/  IMAD.WIDE R16, R17, R26, UR4 ;  /* 0x0000000411107e25 */ /* 0x000fc6000f8e021a */
[----:B------:R-:W5:Y:S01]  /*06d0*/  LDG.E R26, desc[UR12][R14.64+0x4] ;  /* 0x0000040c0e1a7981 */ /* 0x000f62000c1e1900 */
[----:B------:R-:W-:-:S03]  /*06e0*/  IMAD.WIDE R18, R18, R19, UR4 ;  /* 0x0000000412127e25 */ /* 0x000fc6000f8e0213 */
[----:B------:R-:W5:Y:S04]  /*06f0*/  LDG.E R27, desc[UR12][R14.64] ;  /* 0x0000000c0e1b7981 */ /* 0x000f68000c1e1900 */
[----:B------:R-:W5:Y:S04]  /*0700*/  LDG.E R28, desc[UR12][R14.64+0x8] ;  /* 0x0000080c0e1c7981 */ /* 0x000f68000c1e1900 */
[----:B------:R-:W5:Y:S04]  /*0710*/  LDG.E R29, desc[UR12][R16.64+0x4] ;  /* 0x0000040c101d7981 */ /* 0x000f68000c1e1900 */
[----:B------:R-:W5:Y:S04]  /*0720*/  LDG.E R2, desc[UR12][R16.64] ;  /* 0x0000000c10027981 */ /* 0x000f68000c1e1900 */
[----:B------:R0:W5:Y:S04]  /*0730*/  LDG.E R3, desc[UR12][R16.64+0x8] ;  /* 0x0000080c10037981 */ /* 0x000168000c1e1900 */
[----:B------:R-:W5:Y:S01]  /*0740*/  LDG.E R14, desc[UR12][R18.64] ;  /* 0x0000000c120e7981 */ /* 0x000f62000c1e1900 */
[----:B0-----:R-:W-:-:S03]  /*0750*/  FADD R16, R20, R13 ;  /* 0x0000000d14107221 */ /* 0x001fc60000000000 */
[----:B------:R-:W5:Y:S04]  /*0760*/  LDG.E R13, desc[UR12][R18.64+0x4] ;  /* 0x0000040c120d7981 */ /* 0x000f68000c1e1900 */
[----:B------:R0:W5:Y:S01]  /*0770*/  LDG.E R20, desc[UR12][R18.64+0x8] ;  /* 0x0000080c12147981 */ /* 0x000162000c1e1900 */
[----:B------:R-:W-:-:S04]  /*0780*/  IADD3 R12, PT, PT, R12, 0x8, RZ ;  /* 0x000000080c0c7810 */ /* 0x000fc80007ffe0ff */
[----:B------:R-:W-:Y:S02]  /*0790*/  ISETP.NE.AND P0, PT, R12, RZ, PT ;  /* 0x000000ff0c00720c */ /* 0x000fe40003f05270 */
[----:B------:R-:W-:Y:S01]  /*07a0*/  IADD3 R7, PT, PT, R7, 0x8, RZ ;  /* 0x0000000807077810 */ /* 0x000fe20007ffe0ff */
[----:B--2---:R-:W-:Y:S01]  /*07b0*/  FADD R23, R23, R24 ;  /* 0x0000001817177221 */ /* 0x004fe20000000000 */
[----:B---3--:R-:W-:Y:S01]  /*07c0*/  FADD R22, R21, R22 ;  /* 0x0000001615167221 */ /* 0x008fe20000000000 */
[----:B----4-:R-:W-:Y:S02]  /*07d0*/  FADD R25, R16, R25 ;  /* 0x0000001910197221 */ /* 0x010fe40000000000 */
[----:B-----5:R-:W-:Y:S01]  /*07e0*/  FADD R26, R23, R26 ;  /* 0x0000001a171a7221 */ /* 0x020fe20000000000 */
[----:B------:R-:W-:Y:S01]  /*07f0*/  FADD R27, R22, R27 ;  /* 0x0000001b161b7221 */ /* 0x000fe20000000000 */
[----:B------:R-:W-:Y:S02]  /*0800*/  FADD R28, R25, R28 ;  /* 0x0000001c191c7221 */ /* 0x000fe40000000000 */
[----:B------:R-:W-:Y:S01]  /*0810*/  FADD R26, R26, R29 ;  /* 0x0000001d1a1a7221 */ /* 0x000fe20000000000 */
[----:B------:R-:W-:Y:S01]  /*0820*/  FADD R27, R27, R2 ;  /* 0x000000021b1b7221 */ /* 0x000fe20000000000 */
[----:B------:R-:W-:-:S03]  /*0830*/  FADD R3, R28, R3 ;  /* 0x000000031c037221 */ /* 0x000fc60000000000 */
[----:B0-----:R-:W-:Y:S01]  /*0840*/  FADD R19, R27, R14 ;  /* 0x0000000e1b137221 */ /* 0x001fe20000000000 */
[----:B------:R-:W-:Y:S01]  /*0850*/  FADD R15, R26, R13 ;  /* 0x0000000d1a0f7221 */ /* 0x000fe20000000000 */
[----:B------:R-:W-:Y:S01]  /*0860*/  FADD R13, R3, R20 ;  /* 0x00000014030d7221 */ /* 0x000fe20000000000 */
[----:B------:R-:W-:Y:S06]  /*0870*/  @P0 BRA `(.L_x_9) ;  /* 0xfffffff800a80947 */ /* 0x000fec000383ffff */
[----:B------:R-:W-:Y:S05]  /*0880*/  BSYNC.RECONVERGENT B2 ;  /* 0x0000000000027941 */ /* 0x000fea0003800200 */
.L_x_8:
[----:B------:R-:W-:Y:S05]  /*0890*/  BSYNC.RECONVERGENT B1 ;  /* 0x0000000000017941 */ /* 0x000fea0003800200 */
.L_x_7:
[----:B------:R-:W-:-:S13]  /*08a0*/  LOP3.LUT P0, R2, R0, 0x7, RZ, 0xc0, !PT ;  /* 0x0000000700027812 */ /* 0x000fda000780c0ff */
[----:B------:R-:W-:Y:S05]  /*08b0*/  @!P0 BRA `(.L_x_6) ;  /* 0x0000000400888947 */ /* 0x000fea0003800000 */
[----:B------:R-:W-:Y:S01]  /*08c0*/  ISETP.GE.U32.AND P0, PT, R2, 0x4, PT ;  /* 0x000000040200780c */ /* 0x000fe20003f06070 */
[----:B------:R-:W-:Y:S01]  /*08d0*/  BSSY.RECONVERGENT B1, `(.L_x_10) ;  /* 0x0000031000017945 */ /* 0x000fe20003800200 */
[----:B------:R-:W-:-:S04]  /*08e0*/  LOP3.LUT R28, R0, 0x3, RZ, 0xc0, !PT ;  /* 0x00000003001c7812 */ /* 0x000fc800078ec0ff */
[----:B------:R-:W-:-:S07]  /*08f0*/  ISETP.NE.AND P1, PT, R28, RZ, PT ;  /* 0x000000ff1c00720c */ /* 0x000fce0003f25270 */
[----:B------:R-:W-:Y:S06]  /*0900*/  @!P0 BRA `(.L_x_11) ;  /* 0x0000000000b48947 */ /* 0x000fec0003800000 */
[----:B------:R-:W-:Y:S02]  /*0910*/  HFMA2 R17, -RZ, RZ, 0, 2.384185791015625e-07 ;  /* 0x00000004ff117431 */ /* 0x000fe400000001ff */
[----:B------:R-:W-:Y:S01]  /*0920*/  IMAD.IADD R16, R10, 0x1, R11 ;  /* 0x000000010a107824 */ /* 0x000fe200078e020b */
[----:B------:R-:W0:Y:S03]  /*0930*/  LDCU UR10, c[0x0][0x388] ;  /* 0x00007100ff0a77ac */ /* 0x000e260008000800 */
[----:B------:R-:W-:-:S05]  /*0940*/  IMAD.WIDE R16, R16, R17, UR6 ;  /* 0x0000000610107e25 */ /* 0x000fca000f8e0211 */
[----:B------:R-:W0:Y:S04]  /*0950*/  LDG.E R2, desc[UR12][R16.64] ;  /* 0x0000000c10027981 */ /* 0x000e28000c1e1900 */
[----:B------:R-:W2:Y:S04]  /*0960*/  LDG.E R3, desc[UR12][R16.64+0x4] ;  /* 0x0000040c10037981 */ /* 0x000ea8000c1e1900 */
[----:B------:R-:W3:Y:S04]  /*0970*/  LDG.E R12, desc[UR12][R16.64+0x8] ;  /* 0x0000080c100c7981 */ /* 0x000ee8000c1e1900 */
[----:B------:R-:W4:Y:S01]  /*0980*/  LDG.E R7, desc[UR12][R16.64+0xc] ;  /* 0x00000c0c10077981 */ /* 0x000f22000c1e1900 */
[----:B------:R-:W-:Y:S01]  /*0990*/  HFMA2 R14, -RZ, RZ, 0, 2.384185791015625e-07 ;  /* 0x00000004ff0e7431 */ /* 0x000fe200000001ff */
[----:B------:R-:W-:Y:S01]  /*09a0*/  MOV R23, 0x4 ;  /* 0x0000000400177802 */ /* 0x000fe20000000f00 */
[----:B------:R-:W-:Y:S01]  /*09b0*/  HFMA2 R25, -RZ, RZ, 0, 2.384185791015625e-07 ;  /* 0x00000004ff197431 */ /* 0x000fe200000001ff */
[----:B------:R-:W-:Y:S01]  /*09c0*/  MOV R21, 0x4 ;  /* 0x0000000400157802 */ /* 0x000fe20000000f00 */
[----:B0-----:R-:W-:-:S02]  /*09d0*/  IMAD R2, R2, UR10, RZ ;  /* 0x0000000a02027c24 */ /* 0x001fc4000f8e02ff */
[----:B--2---:R-:W-:Y:S02]  /*09e0*/  IMAD R3, R3, UR10, RZ ;  /* 0x0000000a03037c24 */ /* 0x004fe4000f8e02ff */
[----:B------:R-:W-:-:S04]  /*09f0*/  IMAD.WIDE R22, R2, R23, UR4 ;  /* 0x0000000402167e25 */ /* 0x000fc8000f8e0217 */
[----:B---3--:R-:W-:Y:S01]  /*0a00*/  IMAD R18, R12, UR10, RZ ;  /* 0x0000000a0c127c24 */ /* 0x008fe2000f8e02ff */
[----:B------:R-:W2:Y:S01]  /*0a10*/  LDG.E R24, desc[UR12][R22.64+0x8] ;  /* 0x0000080c16187981 */ /* 0x000ea2000c1e1900 */
[----:B------:R-:W-:-:S03]  /*0a20*/  IMAD.WIDE R2, R3, R14, UR4 ;  /* 0x0000000403027e25 */ /* 0x000fc6000f8e020e */
[----:B------:R-:W3:Y:S01]  /*0a30*/  LDG.E R12, desc[UR12][R22.64] ;  /* 0x0000000c160c7981 */ /* 0x000ee2000c1e1900 */
[----:B----4-:R-:W-:-:S03]  /*0a40*/  IMAD R20, R7, UR10, RZ ;  /* 0x0000000a07147c24 */ /* 0x010fc6000f8e02ff */
        /* <DEDUP_REMOVED lines=8> */
[----:B------:R-:W5:Y:S04]  /*0ad0*/  LDG.E R29, desc[UR12][R16.64+0x8] ;  /* 0x0000080c101d7981 */ /* 0x000f68000c1e1900 */
[----:B------:R-:W5:Y:S04]  /*0ae0*/  LDG.E R23, desc[UR12][R20.64] ;  /* 0x0000000c14177981 */ /* 0x000f68000c1e1900 */
[----:B------:R-:W5:Y:S04]  /*0af0*/  LDG.E R22, desc[UR12][R20.64+0x4] ;  /* 0x0000040c14167981 */ /* 0x000f68000c1e1900 */
[----:B------:R-:W5:Y:S01]  /*0b00*/  LDG.E R20, desc[UR12][R20.64+0x8] ;  /* 0x0000080c14147981 */ /* 0x000f62000c1e1900 */
[----:B------:R-:W-:-:S02]  /*0b10*/  VIADD R11, R11, 0x4 ;  /* 0x000000040b0b7836 */ /* 0x000fc40000000000 */
[----:B--2---:R-:W-:Y:S01]  /*0b20*/  FADD R24, R13, R24 ;  /* 0x000000180d187221 */ /* 0x004fe20000000000 */
[----:B---3--:R-:W-:Y:S01]  /*0b30*/  FADD R19, R19, R12 ;  /* 0x0000000c13137221 */ /* 0x008fe20000000000 */
[----:B----4-:R-:W-:-:S03]  /*0b40*/  FADD R14, R15, R14 ;  /* 0x0000000e0f0e7221 */ /* 0x010fc60000000000 */
[----:B-----5:R-:W-:Y:S01]  /*0b50*/  FADD R19, R19, R18 ;  /* 0x0000001213137221 */ /* 0x020fe20000000000 */
[----:B------:R-:W-:Y:S01]  /*0b60*/  FADD R14, R14, R7 ;  /* 0x000000070e0e7221 */ /* 0x000fe20000000000 */
[----:B------:R-:W-:Y:S02]  /*0b70*/  FADD R24, R24, R27 ;  /* 0x0000001b18187221 */ /* 0x000fe40000000000 */
[----:B------:R-:W-:Y:S01]  /*0b80*/  FADD R26, R19, R26 ;  /* 0x0000001a131a7221 */ /* 0x000fe20000000000 */
[----:B------:R-:W-:Y:S01]  /*0b90*/  FADD R25, R14, R25 ;  /* 0x000000190e197221 */ /* 0x000fe20000000000 */
[----:B------:R-:W-:Y:S02]  /*0ba0*/  FADD R29, R24, R29 ;  /* 0x0000001d181d7221 */ /* 0x000fe40000000000 */
[----:B------:R-:W-:Y:S01]  /*0bb0*/  FADD R19, R26, R23 ;  /* 0x000000171a137221 */ /* 0x000fe20000000000 */
[----:B------:R-:W-:Y:S01]  /*0bc0*/  FADD R15, R25, R22 ;  /* 0x00000016190f7221 */ /* 0x000fe20000000000 */
[----:B------:R-:W-:-:S07]  /*0bd0*/  FADD R13, R29, R20 ;  /* 0x000000141d0d7221 */ /* 0x000fce0000000000 */
.L_x_11:
[----:B------:R-:W-:Y:S05]  /*0be0*/  BSYNC.RECONVERGENT B1 ;  /* 0x0000000000017941 */ /* 0x000fea0003800200 */
.L_x_10:
[----:B------:R-:W-:Y:S05]  /*0bf0*/  @!P1 BRA `(.L_x_6) ;  /* 0x0000000000b89947 */ /* 0x000fea0003800000 */
[----:B------:R-:W-:Y:S01]  /*0c00*/  ISETP.NE.AND P0, PT, R28, 0x1, PT ;  /* 0x000000011c00780c */ /* 0x000fe20003f05270 */
[----:B------:R-:W-:Y:S01]  /*0c10*/  BSSY.RECONVERGENT B1, `(.L_x_12) ;  /* 0x000001d000017945 */ /* 0x000fe20003800200 */
[----:B------:R-:W-:-:S04]  /*0c20*/  LOP3.LUT R2, R0, 0x1, RZ, 0xc0, !PT ;  /* 0x0000000100027812 */ /* 0x000fc800078ec0ff */
[----:B------:R-:W-:-:S07]  /*0c30*/  ISETP.NE.U32.AND P1, PT, R2, 0x1, PT ;  /* 0x000000010200780c */ /* 0x000fce0003f25070 */
[----:B------:R-:W-:Y:S06]  /*0c40*/  @!P0 BRA `(.L_x_13) ;  /* 0x0000000000648947 */ /* 0x000fec0003800000 */
[----:B------:R-:W-:Y:S01]  /*0c50*/  IADD3 R20, PT, PT, R10, R11, RZ ;  /* 0x0000000b0a147210 */ /* 0x000fe20007ffe0ff */
[----:B------:R-:W0:Y:S01]  /*0c60*/  LDCU UR10, c[0x0][0x388] ;  /* 0x00007100ff0a77ac */ /* 0x000e220008000800 */
[----:B------:R-:W-:-:S05]  /*0c70*/  MOV R21, 0x4 ;  /* 0x0000000400157802 */ /* 0x000fca0000000f00 */
[----:B------:R-:W-:-:S05]  /*0c80*/  IMAD.WIDE R20, R20, R21, UR6 ;  /* 0x0000000614147e25 */ /* 0x000fca000f8e0215 */
[----:B------:R-:W0:Y:S04]  /*0c90*/  LDG.E R2, desc[UR12][R20.64] ;  /* 0x0000000c14027981 */ /* 0x000e28000c1e1900 */
[----:B------:R-:W2:Y:S01]  /*0ca0*/  LDG.E R3, desc[UR12][R20.64+0x4] ;  /* 0x0000040c14037981 */ /* 0x000ea2000c1e1900 */
[----:B------:R-:W-:Y:S01]  /*0cb0*/  HFMA2 R17, -RZ, RZ, 0, 2.384185791015625e-07 ;  /* 0x00000004ff117431 */ /* 0x000fe200000001ff */
[----:B------:R-:W-:Y:S01]  /*0cc0*/  MOV R12, 0x4 ;  /* 0x00000004000c7802 */ /* 0x000fe20000000f00 */
[----:B0-----:R-:W-:Y:S02]  /*0cd0*/  IMAD R2, R2, UR10, RZ ;  /* 0x0000000a02027c24 */ /* 0x001fe4000f8e02ff */
[----:B--2---:R-:W-:Y:S02]  /*0ce0*/  IMAD R3, R3, UR10, RZ ;  /* 0x0000000a03037c24 */ /* 0x004fe4000f8e02ff */
[----:B------:R-:W-:-:S04]  /*0cf0*/  IMAD.WIDE R16, R2, R17, UR4 ;  /* 0x0000000402107e25 */ /* 0x000fc8000f8e0211 */
[----:B------:R-:W-:Y:S01]  /*0d00*/  IMAD.WIDE R2, R3, R12, UR4 ;  /* 0x0000000403027e25 */ /* 0x000fe2000f8e020c */
[----:B------:R-:W2:Y:S04]  /*0d10*/  LDG.E R14, desc[UR12][R16.64+0x4] ;  /* 0x0000040c100e7981 */ /* 0x000ea8000c1e1900 */
[----:B------:R-:W3:Y:S04]  /*0d20*/  LDG.E R12, desc[UR12][R16.64] ;  /* 0x0000000c100c7981 */ /* 0x000ee8000c1e1900 */
[----:B------:R-:W4:Y:S04]  /*0d30*/  LDG.E R18, desc[UR12][R16.64+0x8] ;  /* 0x0000080c10127981 */ /* 0x000f28000c1e1900 */
[----:B------:R-:W5:Y:S04]  /*0d40*/  LDG.E R7, desc[UR12][R2.64] ;  /* 0x0000000c02077981 */ /* 0x000f68000c1e1900 */
[----:B------:R-:W5:Y:S04]  /*0d50*/  LDG.E R21, desc[UR12][R2.64+0x4] ;  /* 0x0000040c02157981 */ /* 0x000f68000c1e1900 */
[----:B------:R-:W5:Y:S01]  /*0d60*/  LDG.E R20, desc[UR12][R2.64+0x8] ;  /* 0x0000080c02147981 */ /* 0x000f62000c1e1900 */
[----:B------:R-:W-:Y:S01]  /*0d70*/  IADD3 R11, PT, PT, R11, 0x2, RZ ;  /* 0x000000020b0b7810 */ /* 0x000fe20007ffe0ff */
[----:B--2---:R-:W-:Y:S01]  /*0d80*/  FADD R14, R15, R14 ;  /* 0x0000000e0f0e7221 */ /* 0x004fe20000000000 */
[----:B---3--:R-:W-:Y:S01]  /*0d90*/  FADD R12, R19, R12 ;  /* 0x0000000c130c7221 */ /* 0x008fe20000000000 */
[----:B----4-:R-:W-:-:S03]  /*0da0*/  FADD R13, R13, R18 ;  /* 0x000000120d0d7221 */ /* 0x010fc60000000000 */
[----:B-----5:R-:W-:Y:S01]  /*0db0*/  FADD R19, R12, R7 ;  /* 0x000000070c137221 */ /* 0x020fe20000000000 */
[----:B------:R-:W-:Y:S01]  /*0dc0*/  FADD R15, R14, R21 ;  /* 0x000000150e0f7221 */ /* 0x000fe20000000000 */
[----:B------:R-:W-:-:S07]  /*0dd0*/  FADD R13, R13, R20 ;  /* 0x000000140d0d7221 */ /* 0x000fce0000000000 */
.L_x_13:
[----:B------:R-:W-:Y:S05]  /*0de0*/  BSYNC.RECONVERGENT B1 ;  /* 0x0000000000017941 */ /* 0x000fea0003800200 */
.L_x_12:
[----:B------:R-:W-:Y:S05]  /*0df0*/  @P1 BRA `(.L_x_6) ;  /* 0x0000000000381947 */ /* 0x000fea0003800000 */
[----:B------:R-:W-:Y:S02]  /*0e00*/  HFMA2 R3, -RZ, RZ, 0, 2.384185791015625e-07 ;  /* 0x00000004ff037431 */ /* 0x000fe400000001ff */
[----:B------:R-:W-:Y:S01]  /*0e10*/  IMAD.IADD R2, R10, 0x1, R11 ;  /* 0x000000010a027824 */ /* 0x000fe200078e020b */
[----:B------:R-:W0:Y:S03]  /*0e20*/  LDCU UR10, c[0x0][0x388] ;  /* 0x00007100ff0a77ac */ /* 0x000e260008000800 */
[----:B------:R-:W-:-:S06]  /*0e30*/  IMAD.WIDE R2, R2, R3, UR6 ;  /* 0x0000000602027e25 */ /* 0x000fcc000f8e0203 */
[----:B------:R-:W0:Y:S01]  /*0e40*/  LDG.E R2, desc[UR12][R2.64] ;  /* 0x0000000c02027981 */ /* 0x000e22000c1e1900 */
[----:B------:R-:W-:Y:S01]  /*0e50*/  MOV R11, 0x4 ;  /* 0x00000004000b7802 */ /* 0x000fe20000000f00 */
[----:B0-----:R-:W-:-:S04]  /*0e60*/  IMAD R10, R2, UR10, RZ ;  /* 0x0000000a020a7c24 */ /* 0x001fc8000f8e02ff */
[----:B------:R-:W-:-:S05]  /*0e70*/  IMAD.WIDE R10, R10, R11, UR4 ;  /* 0x000000040a0a7e25 */ /* 0x000fca000f8e020b */
[----:B------:R-:W2:Y:S04]  /*0e80*/  LDG.E R12, desc[UR12][R10.64] ;  /* 0x0000000c0a0c7981 */ /* 0x000ea8000c1e1900 */
[----:B------:R-:W3:Y:S04]  /*0e90*/  LDG.E R14, desc[UR12][R10.64+0x4] ;  /* 0x0000040c0a0e7981 */ /* 0x000ee8000c1e1900 */
[----:B------:R-:W4:Y:S01]  /*0ea0*/  LDG.E R16, desc[UR12][R10.64+0x8] ;  /* 0x0000080c0a107981 */ /* 0x000f22000c1e1900 */
[----:B--2---:R-:W-:Y:S01]  /*0eb0*/  FADD R19, R19, R12 ;  /* 0x0000000c13137221 */ /* 0x004fe20000000000 */
[----:B---3--:R-:W-:Y:S01]  /*0ec0*/  FADD R15, R15, R14 ;  /* 0x0000000e0f0f7221 */ /* 0x008fe20000000000 */
[----:B----4-:R-:W-:-:S07]  /*0ed0*/  FADD R13, R13, R16 ;  /* 0x000000100d0d7221 */ /* 0x010fce0000000000 */
.L_x_6:
[----:B------:R-:W-:Y:S05]  /*0ee0*/  BSYNC.RECONVERGENT B0 ;  /* 0x0000000000007941 */ /* 0x000fea0003800200 */
.L_x_5:
[----:B------:R-:W-:Y:S01]  /*0ef0*/  I2FP.F32.S32 R3, R0 ;  /* 0x0000000000037245 */ /* 0x000fe20000201400 */
[----:B------:R-:W-:Y:S03]  /*0f00*/  BSSY.RECONVERGENT B0, `(.L_x_14) ;  /* 0x000000d000007945 */ /* 0x000fe60003800200 */
[----:B------:R-:W0:Y:S08]  /*0f10*/  MUFU.RCP R0, R3 ;  /* 0x0000000300007308 */ /* 0x000e300000001000 */
[----:B------:R-:W1:Y:S01]  /*0f20*/  FCHK P0, R19, R3 ;  /* 0x0000000313007302 */ /* 0x000e620000000000 */
[----:B0-----:R-:W-:-:S04]  /*0f30*/  FFMA R7, -R3, R0, 1 ;  /* 0x3f80000003077423 */ /* 0x001fc80000000100 */
[----:B------:R-:W-:-:S04]  /*0f40*/  FFMA R0, R0, R7, R0 ;  /* 0x0000000700007223 */ /* 0x000fc80000000000 */
[----:B------:R-:W-:-:S04]  /*0f50*/  FFMA R2, R0, R19, RZ ;  /* 0x0000001300027223 */ /* 0x000fc800000000ff */
[----:B------:R-:W-:-:S04]  /*0f60*/  FFMA R7, -R3, R2, R19 ;  /* 0x0000000203077223 */ /* 0x000fc80000000113 */
[----:B------:R-:W-:Y:S01]  /*0f70*/  FFMA R2, R0, R7, R2 ;  /* 0x0000000700027223 */ /* 0x000fe20000000002 */
[----:B-1----:R-:W-:Y:S06]  /*0f80*/  @!P0 BRA `(.L_x_15) ;  /* 0x0000000000108947 */ /* 0x002fec0003800000 */
[----:B------:R-:W-:Y:S02]  /*0f90*/  MOV R0, R19 ;  /* 0x0000001300007202 */ /* 0x000fe40000000f00 */
[----:B------:R-:W-:-:S07]  /*0fa0*/  MOV R12, 0xfc0 ;  /* 0x00000fc0000c7802 */ /* 0x000fce0000000f00 */
[----:B------:R-:W-:Y:S05]  /*0fb0*/  CALL.REL.NOINC `($__internal_2_$__cuda_sm3x_div_rn_noftz_f32_slowpath) ;  /* 0x0000002400f47944 */ /* 0x000fea0003c00000 */
[----:B------:R-:W-:-:S07]  /*0fc0*/  MOV R2, R0 ;  /* 0x0000000000027202 */ /* 0x000fce0000000f00 */
.L_x_15:
[----:B------:R-:W-:Y:S05]  /*0fd0*/  BSYNC.RECONVERGENT B0 ;  /* 0x0000000000007941 */ /* 0x000fea0003800200 */
.L_x_14:
[----:B------:R-:W0:Y:S01]  /*0fe0*/  MUFU.RCP R0, R3 ;  /* 0x0000000300007308 */ /* 0x000e220000001000 */
[----:B------:R-:W-:Y:S07]  /*0ff0*/  BSSY.RECONVERGENT B0, `(.L_x_16) ;  /* 0x000000c000007945 */ /* 0x000fee0003800200 */
        /* <DEDUP_REMOVED lines=10> */
[----:B------:R-:W-:-:S07]  /*10a0*/  IMAD.MOV.U32 R7, RZ, RZ, R0 ;  /* 0x000000ffff077224 */ /* 0x000fce00078e0000 */
.L_x_17:
[----:B------:R-:W-:Y:S05]  /*10b0*/  BSYNC.RECONVERGENT B0 ;  /* 0x0000000000007941 */ /* 0x000fea0003800200 */
.L_x_16:
        /* <DEDUP_REMOVED lines=13> */
.L_x_19:
[----:B------:R-:W-:Y:S05]  /*1190*/  BSYNC.RECONVERGENT B0 ;  /* 0x0000000000007941 */ /* 0x000fea0003800200 */
.L_x_18:
[----:B------:R-:W0:Y:S01]  /*11a0*/  LDCU UR10, c[0x0][0x388] ;  /* 0x00007100ff0a77ac */ /* 0x000e220008000800 */
[----:B------:R-:W-:Y:S01]  /*11b0*/  MOV R10, UR8 ;  /* 0x00000008000a7c02 */ /* 0x000fe20008000f00 */
[----:B------:R-:W1:Y:S01]  /*11c0*/  LDCU.64 UR16, c[0x0][0x3c8] ;  /* 0x00007900ff1077ac */ /* 0x000e620008000a00 */
[----:B------:R-:W2:Y:S01]  /*11d0*/  LDCU.128 UR20, c[0x0][0x3a0] ;  /* 0x00007400ff1477ac */ /* 0x000ea20008000c00 */
[----:B0-----:R-:W-:-:S05]  /*11e0*/  IMAD R0, R4, UR10, RZ ;  /* 0x0000000a04007c24 */ /* 0x001fca000f8e02ff */
[----:B------:R-:W-:Y:S02]  /*11f0*/  SHF.R.S32.HI R3, RZ, 0x1f, R0 ;  /* 0x0000001fff037819 */ /* 0x000fe40000011400 */
[----:B------:R-:W-:-:S04]  /*1200*/  IADD3 R0, P0, PT, R0, UR8, RZ ;  /* 0x0000000800007c10 */ /* 0x000fc8000ff1e0ff */
[----:B------:R-:W-:Y:S02]  /*1210*/  LEA.HI.X.SX32 R3, R10, R3, 0x1, P0 ;  /* 0x000000030a037211 */ /* 0x000fe400000f0eff */
[C---:B------:R-:W-:Y:S02]  /*1220*/  SHF.L.U32 R12, R0.reuse, 0x2, RZ ;  /* 0x00000002000c7819 */ /* 0x040fe400000006ff */
[----:B------:R-:W-:Y:S02]  /*1230*/  SHF.L.U64.HI R0, R0, 0x2, R3 ;  /* 0x0000000200007819 */ /* 0x000fe40000010203 */
[C---:B-1----:R-:W-:Y:S02]  /*1240*/  IADD3 R18, P0, PT, R12.reuse, UR16, RZ ;  /* 0x000000100c127c10 */ /* 0x042fe4000ff1e0ff */
[C---:B--2---:R-:W-:Y:S02]  /*1250*/  IADD3 R10, P1, PT, R12.reuse, UR22, RZ ;  /* 0x000000160c0a7c10 */ /* 0x044fe4000ff3e0ff */
[----:B------:R-:W-:-:S02]  /*1260*/  IADD3 R12, P2, PT, R12, UR20, RZ ;  /* 0x000000140c0c7c10 */ /* 0x000fc4000ff5e0ff */
[C---:B------:R-:W-:Y:S01]  /*1270*/  IADD3.X R19, PT, PT, R0.reuse, UR17, RZ, P0, !PT ;  /* 0x0000001100137c10 */ /* 0x040fe200087fe4ff */
[----:B------:R-:W0:Y:S01]  /*1280*/  LDCU.64 UR16, c[0x0][0x3d0] ;  /* 0x00007a00ff1077ac */ /* 0x000e220008000a00 */
[C---:B------:R-:W-:Y:S02]  /*1290*/  IADD3.X R13, PT, PT, R0.reuse, UR21, RZ, P2, !PT ;  /* 0x00000015000d7c10 */ /* 0x040fe400097fe4ff */
[----:B------:R-:W-:Y:S01]  /*12a0*/  IADD3.X R11, PT, PT, R0, UR23, RZ, P1, !PT ;  /* 0x00000017000b7c10 */ /* 0x000fe20008ffe4ff */
[----:B------:R0:W-:Y:S04]  /*12b0*/  STG.E desc[UR12][R18.64], R2 ;  /* 0x0000000212007986 */ /* 0x0001e8000c10190c */
[----:B------:R1:W-:Y:S04]  /*12c0*/  STG.E desc[UR12][R18.64+0x4], R7 ;  /* 0x0000040712007986 */ /* 0x0003e8000c10190c */
[----:B------:R2:W-:Y:S04]  /*12d0*/  STG.E desc[UR12][R18.64+0x8], R17 ;  /* 0x0000081112007986 */ /* 0x0005e8000c10190c */
[----:B------:R-:W3:Y:S04]  /*12e0*/  LDG.E R16, desc[UR12][R12.64+0x4] ;  /* 0x0000040c0c107981 */ /* 0x000ee8000c1e1900 */
[----:B------:R-:W4:Y:S04]  /*12f0*/  LDG.E R3, desc[UR12][R10.64+0x4] ;  /* 0x0000040c0a037981 */ /* 0x000f28000c1e1900 */
[----:B------:R-:W5:Y:S04]  /*1300*/  LDG.E R15, desc[UR12][R12.64] ;  /* 0x0000000c0c0f7981 */ /* 0x000f68000c1e1900 */
[----:B------:R-:W2:Y:S04]  /*1310*/  LDG.E R0, desc[UR12][R10.64] ;  /* 0x0000000c0a007981 */ /* 0x000ea8000c1e1900 */
[----:B------:R-:W1:Y:S04]  /*1320*/  LDG.E R14, desc[UR12][R12.64+0x8] ;  /* 0x0000080c0c0e7981 */ /* 0x000e68000c1e1900 */
[----:B------:R-:W2:Y:S01]  /*1330*/  LDG.E R20, desc[UR12][R10.64+0x8] ;  /* 0x0000080c0a147981 */ /* 0x000ea2000c1e1900 */
[----:B---3--:R-:W-:-:S04]  /*1340*/  FADD R22, -R16, R7 ;  /* 0x0000000710167221 */ /* 0x008fc80000000100 */
[----:B----4-:R-:W-:Y:S01]  /*1350*/  FMUL R21, R3, R22 ;  /* 0x0000001603157220 */ /* 0x010fe20000400000 */
[----:B-----5:R-:W-:Y:S01]  /*1360*/  FADD R3, -R15, R2 ;  /* 0x000000020f037221 */ /* 0x020fe20000000100 */
[----:B0-----:R-:W-:-:S03]  /*1370*/  IADD3 R2, P0, PT, R5, UR16, RZ ;  /* 0x0000001005027c10 */ /* 0x001fc6000ff1e0ff */
[----:B--2---:R-:W-:Y:S01]  /*1380*/  FFMA R3, R0, R3, R21 ;  /* 0x0000000300037223 */ /* 0x004fe20000000015 */
[----:B-1----:R-:W-:-:S04]  /*1390*/  FADD R7, -R14, R17 ;  /* 0x000000110e077221 */ /* 0x002fc80000000100 */
[----:B------:R-:W-:Y:S01]  /*13a0*/  FFMA R7, R20, R7, R3 ;  /* 0x0000000714077223 */ /* 0x000fe20000000003 */
[----:B------:R-:W-:-:S03]  /*13b0*/  IADD3.X R3, PT, PT, R6, UR17, RZ, P0, !PT ;  /* 0x0000001106037c10 */ /* 0x000fc600087fe4ff */
[----:B------:R-:W-:-:S05]  /*13c0*/  FADD R17, |R7|, -RZ ;  /* 0x800000ff07117221 */ /* 0x000fca0000000200 */
[----:B------:R0:W-:Y:S04]  /*13d0*/  STG.E desc[UR12][R2.64], R17 ;  /* 0x0000001102007986 */ /* 0x0001e8000c10190c */
[----:B------:R-:W2:Y:S01]  /*13e0*/  LDG.E R12, desc[UR12][R8.64] ;  /* 0x0000000c080c7981 */ /* 0x000ea2000c1e1900 */
[----:B------:R-:W-:Y:S01]  /*13f0*/  BSSY.RECONVERGENT B0, `(.L_x_20) ;  /* 0x0000108000007945 */ /* 0x000fe20003800200 */
[----:B------:R-:W-:Y:S01]  /*1400*/  HFMA2 R13, -RZ, RZ, 0, 0 ;  /* 0x00000000ff0d7431 */ /* 0x000fe200000001ff */
[----:B------:R-:W-:Y:S02]  /*1410*/  CS2R R10, SRZ ;  /* 0x00000000000a7805 */ /* 0x000fe4000001ff00 */
[----:B--2---:R-:W-:-:S13]  /*1420*/  ISETP.GE.AND P0, PT, R12, 0x1, PT ;  /* 0x000000010c00780c */ /* 0x004fda0003f06270 */
[----:B0-----:R-:W-:Y:S05]  /*1430*/  @!P0 BRA `(.L_x_21) ;  /* 0x00000010000c8947 */ /* 0x001fea0003800000 */
[----:B------:R-:W-:Y:S01]  /*1440*/  ISETP.GE.U32.AND P0, PT, R12, 0x4, PT ;  /* 0x000000040c00780c */ /* 0x000fe20003f06070 */
[----:B------:R-:W-:Y:S01]  /*1450*/  BSSY.RECONVERGENT B1, `(.L_x_22) ;  /* 0x000008e000017945 */ /* 0x000fe20003800200 */
[----:B------:R-:W-:Y:S01]  /*1460*/  IMAD.MOV.U32 R18, RZ, RZ, RZ ;  /* 0x000000ffff127224 */ /* 0x000fe200078e00ff */
[----:B------:R-:W-:Y:S02]  /*1470*/  MOV R17, RZ ;  /* 0x000000ff00117202 */ /* 0x000fe40000000f00 */
[----:B------:R-:W-:-:S08]  /*1480*/  MOV R13, RZ ;  /* 0x000000ff000d7202 */ /* 0x000fd00000000f00 */
[----:B------:R-:W-:Y:S05]  /*1490*/  @!P0 BRA `(.L_x_23) ;  /* 0x0000000800248947 */ /* 0x000fea0003800000 */
[----:B------:R-:W-:Y:S01]  /*14a0*/  HFMA2 R17, -RZ, RZ, 0, 0 ;  /* 0x00000000ff117431 */ /* 0x000fe200000001ff */
[----:B------:R-:W-:Y:S01]  /*14b0*/  BSSY.RECONVERGENT B2, `(.L_x_24) ;  /* 0x0000086000027945 */ /* 0x000fe20003800200 */
[----:B------:R-:W-:-:S07]  /*14c0*/  MOV R18, RZ ;  /* 0x000000ff00127202 */ /* 0x000fce0000000f00 */
.L_x_37:
[----:B------:R-:W0:Y:S01]  /*14d0*/  LDCU UR10, c[0x0][0x390] ;  /* 0x00007200ff0a77ac */ /* 0x000e220008000800 */
[----:B------:R-:W-:Y:S01]  /*14e0*/  MOV R3, 0x4 ;  /* 0x0000000400037802 */ /* 0x000fe20000000f00 */
[----:B0-----:R-:W-:Y:S01]  /*14f0*/  IMAD R2, R4, UR10, R17 ;  /* 0x0000000a04027c24 */ /* 0x001fe2000f8e0211 */
[----:B------:R-:W0:Y:S03]  /*1500*/  LDCU UR10, c[0x0][0x388] ;  /* 0x00007100ff0a77ac */ /* 0x000e260008000800 */
[----:B------:R-:W-:-:S05]  /*1510*/  IMAD.WIDE R2, R2, R3, UR6 ;  /* 0x0000000602027e25 */ /* 0x000fca000f8e0203 */
[----:B------:R-:W0:Y:S01]  /*1520*/  LDG.E R0, desc[UR12][R2.64] ;  /* 0x0000000c02007981 */ /* 0x000e22000c1e1900 */
[----:B------:R-:W-:Y:S02]  /*1530*/  IMAD.MOV.U32 R11, RZ, RZ, 0x4 ;  /* 0x00000004ff0b7424 */ /* 0x000fe400078e00ff */
[----:B0-----:R-:W-:-:S04]  /*1540*/  IMAD R0, R0, UR10, RZ ;  /* 0x0000000a00007c24 */ /* 0x001fc8000f8e02ff */
[----:B------:R-:W-:-:S05]  /*1550*/  IMAD.WIDE R10, R0, R11, UR4 ;  /* 0x00000004000a7e25 */ /* 0x000fca000f8e020b */
[----:B------:R-:W2:Y:S04]  /*1560*/  LDG.E R19, desc[UR12][R10.64+0x4] ;  /* 0x0000040c0a137981 */ /* 0x000ea8000c1e1900 */
[----:B------:R-:W3:Y:S04]  /*1570*/  LDG.E R0, desc[UR12][R10.64] ;  /* 0x0000000c0a007981 */ /* 0x000ee8000c1e1900 */
[----:B------:R-:W4:Y:S01]  /*1580*/  LDG.E R21, desc[UR12][R10.64+0x8] ;  /* 0x0000080c0a157981 */ /* 0x000f22000c1e1900 */
[----:B------:R-:W-:Y:S01]  /*1590*/  BSSY.RECONVERGENT B3, `(.L_x_25) ;  /* 0x0000013000037945 */ /* 0x000fe20003800200 */
[----:B--2---:R-:W-:Y:S01]  /*15a0*/  FADD R19, -R16, R19 ;  /* 0x0000001310137221 */ /* 0x004fe20000000100 */
[----:B---3--:R-:W-:-:S03]  /*15b0*/  FADD R0, -R15, R0 ;  /* 0x000000000f007221 */ /* 0x008fc60000000100 */
[----:B------:R-:W-:Y:S01]  /*15c0*/  FMUL R19, R19, R19 ;  /* 0x0000001313137220 */ /* 0x000fe20000400000 */
[----:B----4-:R-:W-:-:S03]  /*15d0*/  FADD R20, -R14, R21 ;  /* 0x000000150e147221 */ /* 0x010fc60000000100 */
[----:B------:R-:W-:-:S04]  /*15e0*/  FFMA R19, R0, R0, R19 ;  /* 0x0000000000137223 */ /* 0x000fc80000000013 */
[----:B------:R-:W-:-:S04]  /*15f0*/  FFMA R20, R20, R20, R19 ;  /* 0x0000001414147223 */ /* 0x000fc80000000013 */
[----:B------:R0:W1:Y:S01]  /*1600*/  MUFU.RSQ R21, R20 ;  /* 0x0000001400157308 */ /* 0x0000620000001400 */
[----:B------:R-:W-:-:S04]  /*1610*/  IADD3 R0, PT, PT, R20, -0xd000000, RZ ;  /* 0xf300000014007810 */ /* 0x000fc80007ffe0ff */
[----:B------:R-:W-:-:S13]  /*1620*/  ISETP.GT.U32.AND P0, PT, R0, 0x727fffff, PT ;  /* 0x727fffff0000780c */ /* 0x000fda0003f04070 */
[----:B01----:R-:W-:Y:S05]  /*1630*/  @!P0 BRA `(.L_x_26) ;  /* 0x0000000000108947 */ /* 0x003fea0003800000 */
[----:B------:R-:W-:Y:S02]  /*1640*/  MOV R0, R20 ;  /* 0x0000001400007202 */ /* 0x000fe40000000f00 */
[----:B------:R-:W-:-:S07]  /*1650*/  MOV R10, 0x1670 ;  /* 0x00001670000a7802 */ /* 0x000fce0000000f00 */
[----:B------:R-:W-:Y:S05]  /*1660*/  CALL.REL.NOINC `($__internal_1_$__cuda_sm20_sqrt_rn_f32_slowpath) ;  /* 0x0000001c00f47944 */ /* 0x000fea0003c00000 */
[----:B------:R-:W-:Y:S05]  /*1670*/  BRA `(.L_x_27) ;  /* 0x0000000000107947 */ /* 0x000fea0003800000 */
.L_x_26:
[----:B------:R-:W-:Y:S01]  /*1680*/  FMUL.FTZ R19, R20, R21 ;  /* 0x0000001514137220 */ /* 0x000fe20000410000 */
[----:B------:R-:W-:-:S03]  /*1690*/  FMUL.FTZ R10, R21, 0.5 ;  /* 0x3f000000150a7820 */ /* 0x000fc60000410000 */
[----:B------:R-:W-:-:S04]  /*16a0*/  FFMA R0, -R19, R19, R20 ;  /* 0x0000001313007223 */ /* 0x000fc80000000114 */
[----:B------:R-:W-:-:S07]  /*16b0*/  FFMA R19, R0, R10, R19 ;  /* 0x0000000a00137223 */ /* 0x000fce0000000013 */
.L_x_27:
[----:B------:R-:W-:Y:S05]  /*16c0*/  BSYNC.RECONVERGENT B3 ;  /* 0x0000000000037941 */ /* 0x000fea0003800200 */
.L_x_25:
[----:B------:R-:W2:Y:S01]  /*16d0*/  LDG.E R0, desc[UR12][R2.64+0x4] ;  /* 0x0000040c02007981 */ /* 0x000ea2000c1e1900 */
[----:B------:R-:W2:Y:S01]  /*16e0*/  LDCU UR10, c[0x0][0x388] ;  /* 0x00007100ff0a77ac */ /* 0x000ea20008000800 */
[----:B------:R-:W-:Y:S02]  /*16f0*/  HFMA2 R11, -RZ, RZ, 0, 2.384185791015625e-07 ;  /* 0x00000004ff0b7431 */ /* 0x000fe400000001ff */
[----:B--2---:R-:W-:-:S04]  /*1700*/  IMAD R0, R0, UR10, RZ ;  /* 0x0000000a00007c24 */ /* 0x004fc8000f8e02ff */
        /* <DEDUP_REMOVED lines=9> */
[----:B------:R-:W-:Y:S01]  /*17a0*/  FFMA R21, R0, R0, R21 ;  /* 0x0000000000157223 */ /* 0x000fe20000000015 */
[----:B------:R-:W-:-:S03]  /*17b0*/  FMNMX R0, R19, 9.999999682655225389e-21, !PT ;  /* 0x1e3ce50813007809 */ /* 0x000fc60007800000 */
[----:B------:R-:W-:Y:S02]  /*17c0*/  FFMA R20, R20, R20, R21 ;  /* 0x0000001414147223 */ /* 0x000fe40000000015 */
[----:B------:R-:W-:Y:S02]  /*17d0*/  FADD R13, R0, R13 ;  /* 0x0000000d000d7221 */ /* 0x000fe40000000000 */
[----:B------:R0:W1:Y:S01]  /*17e0*/  MUFU.RSQ R21, R20 ;  /* 0x0000001400157308 */ /* 0x0000620000001400 */
[----:B------:R-:W-:Y:S02]  /*17f0*/  IADD3 R19, PT, PT, R20, -0xd000000, RZ ;  /* 0xf300000014137810 */ /* 0x000fe40007ffe0ff */
[----:B------:R-:W-:Y:S02]  /*1800*/  FMNMX R18, R13, R18, !PT ;  /* 0x000000120d127209 */ /* 0x000fe40007800000 */
[----:B------:R-:W-:-:S13]  /*1810*/  ISETP.GT.U32.AND P0, PT, R19, 0x727fffff, PT ;  /* 0x727fffff1300780c */ /* 0x000fda0003f04070 */
[----:B01----:R-:W-:Y:S05]  /*1820*/  @!P0 BRA `(.L_x_29) ;  /* 0x0000000000108947 */ /* 0x003fea0003800000 */
[----:B------:R-:W-:Y:S02]  /*1830*/  MOV R0, R20 ;  /* 0x0000001400007202 */ /* 0x000fe40000000f00 */
[----:B------:R-:W-:-:S07]  /*1840*/  MOV R10, 0x1860 ;  /* 0x00001860000a7802 */ /* 0x000fce0000000f00 */
[----:B------:R-:W-:Y:S05]  /*1850*/  CALL.REL.NOINC `($__internal_1_$__cuda_sm20_sqrt_rn_f32_slowpath) ;  /* 0x0000001c00787944 */ /* 0x000fea0003c00000 */
[----:B------:R-:W-:Y:S05]  /*1860*/  BRA `(.L_x_30) ;  /* 0x0000000000107947 */ /* 0x000fea0003800000 */
.L_x_29:
[----:B------:R-:W-:Y:S01]  /*1870*/  FMUL.FTZ R19, R20, R21 ;  /* 0x0000001514137220 */ /* 0x000fe20000410000 */
[----:B------:R-:W-:-:S03]  /*1880*/  FMUL.FTZ R10, R21, 0.5 ;  /* 0x3f000000150a7820 */ /* 0x000fc60000410000 */
[----:B------:R-:W-:-:S04]  /*1890*/  FFMA R0, -R19, R19, R20 ;  /* 0x0000001313007223 */ /* 0x000fc80000000114 */
[----:B------:R-:W-:-:S07]  /*18a0*/  FFMA R19, R0, R10, R19 ;  /* 0x0000000a00137223 */ /* 0x000fce0000000013 */
.L_x_30:
[----:B------:R-:W-:Y:S05]  /*18b0*/  BSYNC.RECONVERGENT B3 ;  /* 0x0000000000037941 */ /* 0x000fea0003800200 */
.L_x_28:
[----:B------:R-:W2:Y:S01]  /*18c0*/  LDG.E R0, desc[UR12][R2.64+0x8] ;  /* 0x0000080c02007981 */ /* 0x000ea2000c1e1900 */
[----:B------:R-:W2:Y:S01]  /*18d0*/  LDCU UR10, c[0x0][0x388] ;  /* 0x00007100ff0a77ac */ /* 0x000ea20008000800 */
[----:B------:R-:W-:Y:S02]  /*18e0*/  IMAD.MOV.U32 R11, RZ, RZ, 0x4 ;  /* 0x00000004ff0b7424 */ /* 0x000fe400078e00ff */
        /* <DEDUP_REMOVED lines=23> */
.L_x_32:
[----:B------:R-:W-:Y:S01]  /*1a60*/  FMUL.FTZ R19, R20, R21 ;  /* 0x0000001514137220 */ /* 0x000fe20000410000 */
[----:B------:R-:W-:-:S03]  /*1a70*/  FMUL.FTZ R10, R21, 0.5 ;  /* 0x3f000000150a7820 */ /* 0x000fc60000410000 */
[----:B------:R-:W-:-:S04]  /*1a80*/  FFMA R0, -R19, R19, R20 ;  /* 0x0000001313007223 */ /* 0x000fc80000000114 */
[----:B------:R-:W-:-:S07]  /*1a90*/  FFMA R19, R0, R10, R19 ;  /* 0x0000000a00137223 */ /* 0x000fce0000000013 */
.L_x_33:
[----:B------:R-:W-:Y:S05]  /*1aa0*/  BSYNC.RECONVERGENT B3 ;  /* 0x0000000000037941 */ /* 0x000fea0003800200 */
.L_x_31:
        /* <DEDUP_REMOVED lines=26> */
.L_x_35:
[----:B------:R-:W-:Y:S01]  /*1c50*/  FMUL.FTZ R19, R20, R3 ;  /* 0x0000000314137220 */ /* 0x000fe20000410000 */
[----:B------:R-:W-:-:S03]  /*1c60*/  FMUL.FTZ R2, R3, 0.5 ;  /* 0x3f00000003027820 */ /* 0x000fc60000410000 */
[----:B------:R-:W-:-:S04]  /*1c70*/  FFMA R0, -R19, R19, R20 ;  /* 0x0000001313007223 */ /* 0x000fc80000000114 */
[----:B------:R-:W-:-:S07]  /*1c80*/  FFMA R19, R0, R2, R19 ;  /* 0x0000000200137223 */ /* 0x000fce0000000013 */
.L_x_36:
[----:B------:R-:W-:Y:S05]  /*1c90*/  BSYNC.RECONVERGENT B3 ;  /* 0x0000000000037941 */ /* 0x000fea0003800200 */
.L_x_34:
[----:B------:R-:W-:Y:S01]  /*1ca0*/  VIADD R17, R17, 0x4 ;  /* 0x0000000411117836 */ /* 0x000fe20000000000 */
[----:B------:R-:W-:Y:S02]  /*1cb0*/  LOP3.LUT R2, R12, 0x7ffffffc, RZ, 0xc0, !PT ;  /* 0x7ffffffc0c027812 */ /* 0x000fe400078ec0ff */
[----:B------:R-:W-:Y:S02]  /*1cc0*/  FMNMX R0, R19, 9.999999682655225389e-21, !PT ;  /* 0x1e3ce50813007809 */ /* 0x000fe40007800000 */
[----:B------:R-:W-:-:S03]  /*1cd0*/  ISETP.NE.AND P0, PT, R17, R2, PT ;  /* 0x000000021100720c */ /* 0x000fc60003f05270 */
[----:B------:R-:W-:-:S05]  /*1ce0*/  FADD R13, R13, R0 ;  /* 0x000000000d0d7221 */ /* 0x000fca0000000000 */
[----:B------:R-:W-:-:S05]  /*1cf0*/  FMNMX R18, R18, R13, !PT ;  /* 0x0000000d12127209 */ /* 0x000fca0007800000 */
[----:B------:R-:W-:Y:S05]  /*1d00*/  @P0 BRA `(.L_x_37) ;  /* 0xfffffff400f00947 */ /* 0x000fea000383ffff */
[----:B------:R-:W-:Y:S05]  /*1d10*/  BSYNC.RECONVERGENT B2 ;  /* 0x0000000000027941 */ /* 0x000fea0003800200 */
.L_x_24:
[----:B------:R-:W-:-:S07]  /*1d20*/  MOV R17, R2 ;  /* 0x0000000200117202 */ /* 0x000fce0000000f00 */
.L_x_23:
[----:B------:R-:W-:Y:S05]  /*1d30*/  BSYNC.RECONVERGENT B1 ;  /* 0x0000000000017941 */ /* 0x000fea0003800200 */
.L_x_22:
[----:B------:R-:W-:Y:S01]  /*1d40*/  LOP3.LUT P0, RZ, R12, 0x3, RZ, 0xc0, !PT ;  /* 0x000000030cff7812 */ /* 0x000fe2000780c0ff */
[----:B------:R-:W-:-:S12]  /*1d50*/  BSSY.RECONVERGENT B1, `(.L_x_38) ;  /* 0x0000070000017945 */ /* 0x000fd80003800200 */
[----:B------:R-:W-:Y:S05]  /*1d60*/  @!P0 BRA `(.L_x_39) ;  /* 0x0000000400b88947 */ /* 0x000fea0003800000 */
[----:B------:R-:W-:Y:S01]  /*1d70*/  LOP3.LUT R0, R12, 0x3, RZ, 0xc0, !PT ;  /* 0x000000030c007812 */ /* 0x000fe200078ec0ff */
[----:B------:R-:W-:Y:S03]  /*1d80*/  BSSY.RECONVERGENT B2, `(.L_x_40) ;  /* 0x0000046000027945 */ /* 0x000fe60003800200 */
[----:B------:R-:W-:-:S13]  /*1d90*/  ISETP.NE.AND P0, PT, R0, 0x1, PT ;  /* 0x000000010000780c */ /* 0x000fda0003f05270 */
[----:B------:R-:W-:Y:S05]  /*1da0*/  @!P0 BRA `(.L_x_41) ;  /* 0x00000004000c8947 */ /* 0x000fea0003800000 */
[----:B------:R-:W0:Y:S01]  /*1db0*/  LDCU UR10, c[0x0][0x390] ;  /* 0x00007200ff0a77ac */ /* 0x000e220008000800 */
[----:B------:R-:W-:Y:S02]  /*1dc0*/  HFMA2 R3, -RZ, RZ, 0, 2.384185791015625e-07 ;  /* 0x00000004ff037431 */ /* 0x000fe400000001ff */
[----:B0-----:R-:W-:Y:S01]  /*1dd0*/  IMAD R2, R4, UR10, R17 ;  /* 0x0000000a04027c24 */ /* 0x001fe2000f8e0211 */
[----:B------:R-:W0:Y:S03]  /*1de0*/  LDCU UR10, c[0x0][0x388] ;  /* 0x00007100ff0a77ac */ /* 0x000e260008000800 */
[----:B------:R-:W-:-:S05]  /*1df0*/  IMAD.WIDE R2, R2, R3, UR6 ;  /* 0x0000000602027e25 */ /* 0x000fca000f8e0203 */
[----:B------:R-:W0:Y:S01]  /*1e00*/  LDG.E R0, desc[UR12][R2.64] ;  /* 0x0000000c02007981 */ /* 0x000e22000c1e1900 */
[----:B------:R-:W-:Y:S01]  /*1e10*/  MOV R11, 0x4 ;  /* 0x00000004000b7802 */ /* 0x000fe20000000f00 */
        /* <DEDUP_REMOVED lines=20> */
.L_x_43:
[----:B------:R-:W-:Y:S01]  /*1f60*/  FMUL.FTZ R19, R20, R21 ;  /* 0x0000001514137220 */ /* 0x000fe20000410000 */
[----:B------:R-:W-:-:S03]  /*1f70*/  FMUL.FTZ R10, R21, 0.5 ;  /* 0x3f000000150a7820 */ /* 0x000fc60000410000 */
[----:B------:R-:W-:-:S04]  /*1f80*/  FFMA R0, -R19, R19, R20 ;  /* 0x0000001313007223 */ /* 0x000fc80000000114 */
[----:B------:R-:W-:-:S07]  /*1f90*/  FFMA R19, R0, R10, R19 ;  /* 0x0000000a00137223 */ /* 0x000fce0000000013 */
.L_x_44:
[----:B------:R-:W-:Y:S05]  /*1fa0*/  BSYNC.RECONVERGENT B3 ;  /* 0x0000000000037941 */ /* 0x000fea0003800200 */
.L_x_42:
        /* <DEDUP_REMOVED lines=26> */
.L_x_46:
[----:B------:R-:W-:Y:S01]  /*2150*/  FMUL.FTZ R19, R20, R3 ;  /* 0x0000000314137220 */ /* 0x000fe20000410000 */
[----:B------:R-:W-:-:S03]  /*2160*/  FMUL.FTZ R2, R3, 0.5 ;  /* 0x3f00000003027820 */ /* 0x000fc60000410000 */
[----:B------:R-:W-:-:S04]  /*2170*/  FFMA R0, -R19, R19, R20 ;  /* 0x0000001313007223 */ /* 0x000fc80000000114 */
[----:B------:R-:W-:-:S07]  /*2180*/  FFMA R19, R0, R2, R19 ;  /* 0x0000000200137223 */ /* 0x000fce0000000013 */
.L_x_47:
[----:B------:R-:W-:Y:S05]  /*2190*/  BSYNC.RECONVERGENT B3 ;  /* 0x0000000000037941 */ /* 0x000fea0003800200 */
.L_x_45:
[----:B------:R-:W-:Y:S02]  /*21a0*/  FMNMX R0, R19, 9.999999682655225389e-21, !PT ;  /* 0x1e3ce50813007809 */ /* 0x000fe40007800000 */
[----:B------:R-:W-:-:S03]  /*21b0*/  IADD3 R17, PT, PT, R17, 0x2, RZ ;  /* 0x0000000211117810 */ /* 0x000fc60007ffe0ff */
[----:B------:R-:W-:-:S05]  /*21c0*/  FADD R13, R13, R0 ;  /* 0x000000000d0d7221 */ /* 0x000fca0000000000 */
[----:B------:R-:W-:-:S07]  /*21d0*/  FMNMX R18, R18, R13, !PT ;  /* 0x0000000d12127209 */ /* 0x000fce0007800000 */
.L_x_41:
[----:B------:R-:W-:Y:S05]  /*21e0*/  BSYNC.RECONVERGENT B2 ;  /* 0x0000000000027941 */ /* 0x000fea0003800200 */
.L_x_40:
[----:B------:R-:W-:-:S04]  /*21f0*/  LOP3.LUT R0, R12, 0x1, RZ, 0xc0, !PT ;  /* 0x000000010c007812 */ /* 0x000fc800078ec0ff */
[----:B------:R-:W-:-:S13]  /*2200*/  ISETP.NE.U32.AND P0, PT, R0, 0x1, PT ;  /* 0x000000010000780c */ /* 0x000fda0003f05070 */
[----:B------:R-:W-:Y:S05]  /*2210*/  @P0 BRA `(.L_x_39) ;  /* 0x00000000008c0947 */ /* 0x000fea0003800000 */
[----:B------:R-:W0:Y:S01]  /*2220*/  LDCU UR10, c[0x0][0x390] ;  /* 0x00007200ff0a77ac */ /* 0x000e220008000800 */
[----:B------:R-:W-:Y:S02]  /*2230*/  HFMA2 R3, -RZ, RZ, 0, 2.384185791015625e-07 ;  /* 0x00000004ff037431 */ /* 0x000fe400000001ff */
[----:B0-----:R-:W-:Y:S01]  /*2240*/  IMAD R2, R4, UR10, R17 ;  /* 0x0000000a04027c24 */ /* 0x001fe2000f8e0211 */
        /* <DEDUP_REMOVED lines=16> */
[----:B------:R-:W-:Y:S01]  /*2350*/  VIADD R0, R14, 0xf3000000 ;  /* 0xf30000000e007836 */ /* 0x000fe20000000000 */
[----:B------:R0:W1:Y:S04]  /*2360*/  MUFU.RSQ R3, R14 ;  /* 0x0000000e00037308 */ /* 0x0000680000001400 */
[----:B------:R-:W-:-:S13]  /*2370*/  ISETP.GT.U32.AND P0, PT, R0, 0x727fffff, PT ;  /* 0x727fffff0000780c */ /* 0x000fda0003f04070 */
[----:B01----:R-:W-:Y:S05]  /*2380*/  @!P0 BRA `(.L_x_49) ;  /* 0x0000000000108947 */ /* 0x003fea0003800000 */
[----:B------:R-:W-:Y:S02]  /*2390*/  MOV R0, R14 ;  /* 0x0000000e00007202 */ /* 0x000fe40000000f00 */
[----:B------:R-:W-:-:S07]  /*23a0*/  MOV R10, 0x23c0 ;  /* 0x000023c0000a7802 */ /* 0x000fce0000000f00 */
[----:B------:R-:W-:Y:S05]  /*23b0*/  CALL.REL.NOINC `($__internal_1_$__cuda_sm20_sqrt_rn_f32_slowpath) ;  /* 0x0000001000a07944 */ /* 0x000fea0003c00000 */
[----:B------:R-:W-:Y:S05]  /*23c0*/  BRA `(.L_x_50) ;  /* 0x0000000000107947 */ /* 0x000fea0003800000 */
.L_x_49:
[----:B------:R-:W-:Y:S01]  /*23d0*/  FMUL.FTZ R19, R14, R3 ;  /* 0x000000030e137220 */ /* 0x000fe20000410000 */
[----:B------:R-:W-:-:S03]  /*23e0*/  FMUL.FTZ R2, R3, 0.5 ;  /* 0x3f00000003027820 */ /* 0x000fc60000410000 */
[----:B------:R-:W-:-:S04]  /*23f0*/  FFMA R0, -R19, R19, R14 ;  /* 0x0000001313007223 */ /* 0x000fc8000000010e */
[----:B------:R-:W-:-:S07]  /*2400*/  FFMA R19, R0, R2, R19 ;  /* 0x0000000200137223 */ /* 0x000fce0000000013 */
.L_x_50:
[----:B------:R-:W-:Y:S05]  /*2410*/  BSYNC.RECONVERGENT B2 ;  /* 0x0000000000027941 */ /* 0x000fea0003800200 */
.L_x_48:
[----:B------:R-:W-:-:S05]  /*2420*/  FMNMX R0, R19, 9.999999682655225389e-21, !PT ;  /* 0x1e3ce50813007809 */ /* 0x000fca0007800000 */
[----:B------:R-:W-:-:S05]  /*2430*/  FADD R13, R13, R0 ;  /* 0x000000000d0d7221 */ /* 0x000fca0000000000 */
[----:B------:R-:W-:-:S07]  /*2440*/  FMNMX R18, R18, R13, !PT ;  /* 0x0000000d12127209 */ /* 0x000fce0007800000 */
.L_x_39:
[----:B------:R-:W-:Y:S05]  /*2450*/  BSYNC.RECONVERGENT B1 ;  /* 0x0000000000017941 */ /* 0x000fea0003800200 */
.L_x_38:
[----:B------:R0:W1:Y:S02]  /*2460*/  F2F.F64.F32 R10, R18 ;  /* 0x00000012000a7310 */ /* 0x0000640000201800 */
.L_x_21:
[----:B------:R-:W-:Y:S05]  /*2470*/  BSYNC.RECONVERGENT B0 ;  /* 0x0000000000007941 */ /* 0x000fea0003800200 */
.L_x_20:
[----:B------:R-:W-:Y:S01]  /*2480*/  IADD3 R12, PT, PT, R12, -0x1, RZ ;  /* 0xffffffff0c0c7810 */ /* 0x000fe20007ffe0ff */
[----:B------:R-:W-:Y:S03]  /*2490*/  BSSY.RECONVERGENT B0, `(.L_x_51) ;  /* 0x000000e000007945 */ /* 0x000fe60003800200 */
[----:B------:R-:W-:-:S04]  /*24a0*/  I2FP.F32.S32 R12, R12 ;  /* 0x0000000c000c7245 */ /* 0x000fc80000201400 */
[----:B------:R-:W2:Y:S08]  /*24b0*/  MUFU.RCP R0, R12 ;  /* 0x0000000c00007308 */ /* 0x000eb00000001000 */
[----:B------:R-:W3:Y:S01]  /*24c0*/  FCHK P0, R13, R12 ;  /* 0x0000000c0d007302 */ /* 0x000ee20000000000 */
[----:B--2---:R-:W-:-:S04]  /*24d0*/  FFMA R3, -R12, R0, 1 ;  /* 0x3f8000000c037423 */ /* 0x004fc80000000100 */
[----:B------:R-:W-:-:S04]  /*24e0*/  FFMA R0, R0, R3, R0 ;  /* 0x0000000300007223 */ /* 0x000fc80000000000 */
[----:B------:R-:W-:-:S04]  /*24f0*/  FFMA R2, R0, R13, RZ ;  /* 0x0000000d00027223 */ /* 0x000fc800000000ff */
[----:B------:R-:W-:-:S04]  /*2500*/  FFMA R3, -R12, R2, R13 ;  /* 0x000000020c037223 */ /* 0x000fc8000000010d */
[----:B------:R-:W-:Y:S01]  /*2510*/  FFMA R0, R0, R3, R2 ;  /* 0x0000000300007223 */ /* 0x000fe20000000002 */
[----:B---3--:R-:W-:Y:S06]  /*2520*/  @!P0 BRA `(.L_x_52) ;  /* 0x0000000000108947 */ /* 0x008fec0003800000 */
[----:B------:R-:W-:Y:S02]  /*2530*/  MOV R3, R12 ;  /* 0x0000000c00037202 */ /* 0x000fe40000000f00 */
[----:B------:R-:W-:Y:S02]  /*2540*/  MOV R0, R13 ;  /* 0x0000000d00007202 */ /* 0x000fe40000000f00 */
[----:B------:R-:W-:-:S07]  /*2550*/  MOV R12, 0x2570 ;  /* 0x00002570000c7802 */ /* 0x000fce0000000f00 */
[----:B01----:R-:W-:Y:S05]  /*2560*/  CALL.REL.NOINC `($__internal_2_$__cuda_sm3x_div_rn_noftz_f32_slowpath) ;  /* 0x0000001000887944 */ /* 0x003fea0003c00000 */
.L_x_52:
[----:B------:R-:W-:Y:S05]  /*2570*/  BSYNC.RECONVERGENT B0 ;  /* 0x0000000000007941 */ /* 0x000fea0003800200 */
.L_x_51:
[----:B------:R-:W2:Y:S02]  /*2580*/  LDCU.64 UR16, c[0x0][0x3d8] ;  /* 0x00007b00ff1077ac */ /* 0x000ea40008000a00 */
[----:B--2---:R-:W-:-:S04]  /*2590*/  LEA R12, P0, R4, UR16, 0x2 ;  /* 0x00000010040c7c11 */ /* 0x004fc8000f8010ff */
[----:B------:R-:W-:-:S05]  /*25a0*/  LEA.HI.X R13, R4, UR17, RZ, 0x2, P0 ;  /* 0x00000011040d7c11 */ /* 0x000fca00080f14ff */
[----:B------:R2:W-:Y:S04]  /*25b0*/  STG.E desc[UR12][R12.64], R0 ;  /* 0x000000000c007986 */ /* 0x0005e8000c10190c */
[----:B------:R-:W3:Y:S01]  /*25c0*/  LDG.E R8, desc[UR12][R8.64] ;  /* 0x0000000c08087981 */ /* 0x000ee2000c1e1900 */
[----:B------:R-:W-:Y:S01]  /*25d0*/  UMOV UR16, 0x54442d18 ;  /* 0x54442d1800107882 */ /* 0x000fe20000000000 */
[----:B------:R-:W-:Y:S01]  /*25e0*/  UMOV UR17, 0x400921fb ;  /* 0x400921fb00117882 */ /* 0x000fe20000000000 */
[----:B------:R-:W-:Y:S01]  /*25f0*/  MOV R2, 0x1 ;  /* 0x0000000100027802 */ /* 0x000fe20000000f00 */
[----:B-1----:R-:W-:Y:S01]  /*2600*/  DMUL R24, R10, UR16 ;  /* 0x000000100a187c28 */ /* 0x002fe20008000000 */
[----:B------:R-:W-:Y:S07]  /*2610*/  BSSY.RECONVERGENT B0, `(.L_x_53) ;  /* 0x0000013000007945 */ /* 0x000fee0003800200 */
[----:B------:R-:W-:-:S06]  /*2620*/  DMUL R24, R24, R10 ;  /* 0x0000000a18187228 */ /* 0x000fcc0000000000 */
[----:B------:R-:W1:Y:S02]  /*2630*/  MUFU.RCP64H R3, R25 ;  /* 0x0000001900037308 */ /* 0x000e640000001800 */
[----:B-1----:R-:W-:-:S08]  /*2640*/  DFMA R10, -R24, R2, 1 ;  /* 0x3ff00000180a742b */ /* 0x002fd00000000102 */
[----:B------:R-:W-:-:S08]  /*2650*/  DFMA R10, R10, R10, R10 ;  /* 0x0000000a0a0a722b */ /* 0x000fd0000000000a */
[----:B------:R-:W-:-:S08]  /*2660*/  DFMA R2, R2, R10, R2 ;  /* 0x0000000a0202722b */ /* 0x000fd00000000002 */
[----:B--2---:R-:W-:-:S08]  /*2670*/  DFMA R12, -R24, R2, 1 ;  /* 0x3ff00000180c742b */ /* 0x004fd00000000102 */
[----:B------:R-:W-:Y:S01]  /*2680*/  DFMA R2, R2, R12, R2 ;  /* 0x0000000c0202722b */ /* 0x000fe20000000002 */
[----:B---3--:R-:W-:-:S06]  /*2690*/  VIADD R10, R8, 0xffffffff ;  /* 0xffffffff080a7836 */ /* 0x008fcc0000000000 */
[----:B------:R-:W1:Y:S02]  /*26a0*/  I2F.F64 R10, R10 ;  /* 0x0000000a000a7312 */ /* 0x000e640000201c00 */
[----:B-1----:R-:W-:Y:S01]  /*26b0*/  DMUL R8, R10, R2 ;  /* 0x000000020a087228 */ /* 0x002fe20000000000 */
[----:B------:R-:W-:-:S07]  /*26c0*/  FSETP.GEU.AND P1, PT, |R11|, 6.5827683646048100446e-37, PT ;  /* 0x036000000b00780b */ /* 0x000fce0003f2e200 */
[----:B------:R-:W-:-:S08]  /*26d0*/  DFMA R12, -R24, R8, R10 ;  /* 0x00000008180c722b */ /* 0x000fd0000000010a */
[----:B------:R-:W-:-:S10]  /*26e0*/  DFMA R2, R2, R12, R8 ;  /* 0x0000000c0202722b */ /* 0x000fd40000000008 */
[----:B------:R-:W-:-:S05]  /*26f0*/  FFMA R8, RZ, R25, R3 ;  /* 0x00000019ff087223 */ /* 0x000fca0000000003 */
[----:B------:R-:W-:-:S13]  /*2700*/  FSETP.GT.AND P0, PT, |R8|, 1.469367938527859385e-39, PT ;  /* 0x001000000800780b */ /* 0x000fda0003f04200 */
[----:B------:R-:W-:Y:S05]  /*2710*/  @P0 BRA P1, `(.L_x_54) ;  /* 0x0000000000080947 */ /* 0x000fea0000800000 */
[----:B------:R-:W-:-:S07]  /*2720*/  MOV R22, 0x2740 ;  /* 0x0000274000167802 */ /* 0x000fce0000000f00 */
[----:B0-----:R-:W-:Y:S05]  /*2730*/  CALL.REL.NOINC `($__internal_0_$__cuda_sm20_div_rn_f64_full) ;  /* 0x0000000800487944 */ /* 0x001fea0003c00000 */
.L_x_54:
[----:B------:R-:W-:Y:S05]  /*2740*/  BSYNC.RECONVERGENT B0 ;  /* 0x0000000000007941 */ /* 0x000fea0003800200 */
.L_x_53:
[----:B------:R-:W-:Y:S01]  /*2750*/  FMUL R11, R0, R0 ;  /* 0x00000000000b7220 */ /* 0x000fe20000400000 */
[----:B------:R-:W-:Y:S01]  /*2760*/  FADD R0, |R7|, |R7| ;  /* 0x4000000707007221 */ /* 0x000fe20000000200 */
[----:B------:R1:W2:Y:S01]  /*2770*/  F2F.F32.F64 R2, R2 ;  /* 0x0000000200027310 */ /* 0x0002a20000301000 */
[----:B------:R-:W-:Y:S07]  /*2780*/  BSSY.RECONVERGENT B0, `(.L_x_55) ;  /* 0x000000d000007945 */ /* 0x000fee0003800200 */
[----:B------:R-:W3:Y:S08]  /*2790*/  MUFU.RCP R8, R11 ;  /* 0x0000000b00087308 */ /* 0x000ef00000001000 */
[----:B------:R-:W4:Y:S01]  /*27a0*/  FCHK P0, R0, R11 ;  /* 0x0000000b00007302 */ /* 0x000f220000000000 */
[----:B---3--:R-:W-:-:S04]  /*27b0*/  FFMA R9, -R11, R8, 1 ;  /* 0x3f8000000b097423 */ /* 0x008fc80000000108 */
[----:B------:R-:W-:-:S04]  /*27c0*/  FFMA R9, R8, R9, R8 ;  /* 0x0000000908097223 */ /* 0x000fc80000000008 */
[----:B------:R-:W-:-:S04]  /*27d0*/  FFMA R8, R0, R9, RZ ;  /* 0x0000000900087223 */ /* 0x000fc800000000ff */
[----:B------:R-:W-:-:S04]  /*27e0*/  FFMA R7, -R11, R8, R0 ;  /* 0x000000080b077223 */ /* 0x000fc80000000100 */
[----:B------:R-:W-:Y:S01]  /*27f0*/  FFMA R7, R9, R7, R8 ;  /* 0x0000000709077223 */ /* 0x000fe20000000008 */
[----:B-12-4-:R-:W-:Y:S06]  /*2800*/  @!P0 BRA `(.L_x_56) ;  /* 0x0000000000108947 */ /* 0x016fec0003800000 */
[----:B------:R-:W-:Y:S02]  /*2810*/  MOV R3, R11 ;  /* 0x0000000b00037202 */ /* 0x000fe40000000f00 */
[----:B------:R-:W-:-:S07]  /*2820*/  MOV R12, 0x2840 ;  /* 0x00002840000c7802 */ /* 0x000fce0000000f00 */
[----:B0-----:R-:W-:Y:S05]  /*2830*/  CALL.REL.NOINC `($__internal_2_$__cuda_sm3x_div_rn_noftz_f32_slowpath) ;  /* 0x0000000c00d47944 */ /* 0x001fea0003c00000 */
[----:B------:R-:W-:-:S07]  /*2840*/  MOV R7, R0 ;  /* 0x0000000000077202 */ /* 0x000fce0000000f00 */
.L_x_56:
[----:B------:R-:W-:Y:S05]  /*2850*/  BSYNC.RECONVERGENT B0 ;  /* 0x0000000000007941 */ /* 0x000fea0003800200 */
.L_x_55:
[----:B------:R-:W-:Y:S01]  /*2860*/  FMUL R0, R2, 0.10000000149011611938 ;  /* 0x3dcccccd02007820 */ /* 0x000fe20000400000 */
[----:B------:R-:W-:Y:S03]  /*2870*/  BSSY.RECONVERGENT B0, `(.L_x_57) ;  /* 0x000000d000007945 */ /* 0x000fe60003800200 */
[----:B------:R1:W2:Y:S01]  /*2880*/  MUFU.RSQ R9, R0 ;  /* 0x0000000000097308 */ /* 0x0002a20000001400 */
[----:B------:R-:W-:-:S04]  /*2890*/  IADD3 R2, PT, PT, R0, -0xd000000, RZ ;  /* 0xf300000000027810 */ /* 0x000fc80007ffe0ff */
[----:B------:R-:W-:-:S13]  /*28a0*/  ISETP.GT.U32.AND P0, PT, R2, 0x727fffff, PT ;  /* 0x727fffff0200780c */ /* 0x000fda0003f04070 */
[----:B-12---:R-:W-:Y:S05]  /*28b0*/  @!P0 BRA `(.L_x_58) ;  /* 0x0000000000108947 */ /* 0x006fea0003800000 */
[----:B------:R-:W-:-:S07]  /*28c0*/  MOV R10, 0x28e0 ;  /* 0x000028e0000a7802 */ /* 0x000fce0000000f00 */
[----:B0-----:R-:W-:Y:S05]  /*28d0*/  CALL.REL.NOINC `($__internal_1_$__cuda_sm20_sqrt_rn_f32_slowpath) ;  /* 0x0000000c00587944 */ /* 0x001fea0003c00000 */
[----:B------:R-:W-:Y:S01]  /*28e0*/  MOV R3, R19 ;  /* 0x0000001300037202 */ /* 0x000fe20000000f00 */
[----:B------:R-:W-:Y:S06]  /*28f0*/  BRA `(.L_x_59) ;  /* 0x0000000000107947 */ /* 0x000fec0003800000 */
.L_x_58:
[----:B------:R-:W-:Y:S01]  /*2900*/  FMUL.FTZ R3, R0, R9 ;  /* 0x0000000900037220 */ /* 0x000fe20000410000 */
[----:B------:R-:W-:-:S03]  /*2910*/  FMUL.FTZ R2, R9, 0.5 ;  /* 0x3f00000009027820 */ /* 0x000fc60000410000 */
[----:B------:R-:W-:-:S04]  /*2920*/  FFMA R0, -R3, R3, R0 ;  /* 0x0000000303007223 */ /* 0x000fc80000000100 */
[----:B------:R-:W-:-:S07]  /*2930*/  FFMA R3, R0, R2, R3 ;  /* 0x0000000200037223 */ /* 0x000fce0000000003 */
.L_x_59:
[----:B------:R-:W-:Y:S05]  /*2940*/  BSYNC.RECONVERGENT B0 ;  /* 0x0000000000007941 */ /* 0x000fea0003800200 */
.L_x_57:
[----:B------:R-:W1:Y:S01]  /*2950*/  MUFU.RCP R0, R3 ;  /* 0x0000000300007308 */ /* 0x000e620000001000 */
[----:B------:R-:W-:Y:S01]  /*2960*/  UMOV UR10, 0x3ba3d70a ;  /* 0x3ba3d70a000a7882 */ /* 0x000fe20000000000 */
[----:B------:R-:W-:Y:S01]  /*2970*/  BSSY.RECONVERGENT B0, `(.L_x_60) ;  /* 0x000000c000007945 */ /* 0x000fe20003800200 */
[----:B------:R-:W-:-:S05]  /*2980*/  MOV R8, UR10 ;  /* 0x0000000a00087c02 */ /* 0x000fca0008000f00 */
[----:B------:R-:W2:Y:S01]  /*2990*/  FCHK P0, R8, R3 ;  /* 0x0000000308007302 */ /* 0x000ea20000000000 */
[----:B-1----:R-:W-:-:S04]  /*29a0*/  FFMA R9, R0, -R3, 1 ;  /* 0x3f80000000097423 */ /* 0x002fc80000000803 */
[----:B------:R-:W-:-:S04]  /*29b0*/  FFMA R0, R0, R9, R0 ;  /* 0x0000000900007223 */ /* 0x000fc80000000000 */
[----:B------:R-:W-:-:S04]  /*29c0*/  FFMA R2, R0, 0.0049999998882412910461, RZ ;  /* 0x3ba3d70a00027823 */ /* 0x000fc800000000ff */
[----:B------:R-:W-:-:S04]  /*29d0*/  FFMA R9, R2, -R3, 0.0049999998882412910461 ;  /* 0x3ba3d70a02097423 */ /* 0x000fc80000000803 */
[----:B------:R-:W-:Y:S01]  /*29e0*/  FFMA R0, R0, R9, R2 ;  /* 0x0000000900007223 */ /* 0x000fe20000000002 */
[----:B--2---:R-:W-:Y:S06]  /*29f0*/  @!P0 BRA `(.L_x_61) ;  /* 0x00000000000c8947 */ /* 0x004fec0003800000 */
[----:B------:R-:W-:Y:S01]  /*2a00*/  IMAD.MOV.U32 R0, RZ, RZ, 0x3ba3d70a ;  /* 0x3ba3d70aff007424 */ /* 0x000fe200078e00ff */
[----:B------:R-:W-:-:S07]  /*2a10*/  MOV R12, 0x2a30 ;  /* 0x00002a30000c7802 */ /* 0x000fce0000000f00 */
[----:B0-----:R-:W-:Y:S05]  /*2a20*/  CALL.REL.NOINC `($__internal_2_$__cuda_sm3x_div_rn_noftz_f32_slowpath) ;  /* 0x0000000c00587944 */ /* 0x001fea0003c00000 */
.L_x_61:
[----:B------:R-:W-:Y:S05]  /*2a30*/  BSYNC.RECONVERGENT B0 ;  /* 0x0000000000007941 */ /* 0x000fea0003800200 */
.L_x_60:
[----:B------:R-:W1:Y:S01]  /*2a40*/  MUFU.RCP R2, R7 ;  /* 0x0000000700027308 */ /* 0x000e620000001000 */
[----:B------:R-:W-:Y:S01]  /*2a50*/  FADD R0, R0, 4.9999998736893758178e-05 ;  /* 0x3851b71700007421 */ /* 0x000fe20000000000 */
[----:B------:R-:W-:Y:S06]  /*2a60*/  BSSY.RECONVERGENT B0, `(.L_x_62) ;  /* 0x000000c000007945 */ /* 0x000fec0003800200 */
[----:B------:R-:W2:Y:S01]  /*2a70*/  FCHK P0, R0, R7 ;  /* 0x0000000700007302 */ /* 0x000ea20000000000 */
[----:B-1----:R-:W-:-:S04]  /*2a80*/  FFMA R3, R2, -R7, 1 ;  /* 0x3f80000002037423 */ /* 0x002fc80000000807 */
[----:B------:R-:W-:-:S04]  /*2a90*/  FFMA R3, R2, R3, R2 ;  /* 0x0000000302037223 */ /* 0x000fc80000000002 */
[----:B------:R-:W-:-:S04]  /*2aa0*/  FFMA R2, R0, R3, RZ ;  /* 0x0000000300027223 */ /* 0x000fc800000000ff */
[----:B------:R-:W-:-:S04]  /*2ab0*/  FFMA R8, R2, -R7, R0 ;  /* 0x8000000702087223 */ /* 0x000fc80000000000 */
[----:B------:R-:W-:Y:S01]  /*2ac0*/  FFMA R2, R3, R8, R2 ;  /* 0x0000000803027223 */ /* 0x000fe20000000002 */
[----:B--2---:R-:W-:Y:S06]  /*2ad0*/  @!P0 BRA `(.L_x_63) ;  /* 0x0000000000108947 */ /* 0x004fec0003800000 */
[----:B------:R-:W-:Y:S02]  /*2ae0*/  MOV R3, R7 ;  /* 0x0000000700037202 */ /* 0x000fe40000000f00 */
[----:B------:R-:W-:-:S07]  /*2af0*/  MOV R12, 0x2b10 ;  /* 0x00002b10000c7802 */ /* 0x000fce0000000f00 */
[----:B0-----:R-:W-:Y:S05]  /*2b00*/  CALL.REL.NOINC `($__internal_2_$__cuda_sm3x_div_rn_noftz_f32_slowpath) ;  /* 0x0000000c00207944 */ /* 0x001fea0003c00000 */
[----:B------:R-:W-:-:S07]  /*2b10*/  MOV R2, R0 ;  /* 0x0000000000027202 */ /* 0x000fce0000000f00 */
.L_x_63:
[----:B------:R-:W-:Y:S05]  /*2b20*/  BSYNC.RECONVERGENT B0 ;  /* 0x0000000000007941 */ /* 0x000fea0003800200 */
.L_x_62:
[----:B------:R-:W-:Y:S01]  /*2b30*/  FSETP.NEU.AND P0, PT, R2, 1, PT ;  /* 0x3f8000000200780b */ /* 0x000fe20003f0d000 */
[----:B------:R-:W-:Y:S01]  /*2b40*/  BSSY.RECONVERGENT B0, `(.L_x_64) ;  /* 0x0000047000007945 */ /* 0x000fe20003800200 */
[----:B------:R-:W-:-:S11]  /*2b50*/  HFMA2 R7, -RZ, RZ, 1.875, 0 ;  /* 0x3f800000ff077431 */ /* 0x000fd600000001ff */
[----:B------:R-:W-:Y:S05]  /*2b60*/  @!P0 BRA `(.L_x_65) ;  /* 0x0000000400108947 */ /* 0x000fea0003800000 */
[----:B------:R-:W-:-:S13]  /*2b70*/  FSETP.NAN.AND P0, PT, |R2|, |R2|, PT ;  /* 0x400000020200720b */ /* 0x000fda0003f08200 */
[----:B------:R-:W-:Y:S01]  /*2b80*/  @P0 FADD R7, R2, 0.3333333432674407959 ;  /* 0x3eaaaaab02070421 */ /* 0x000fe20000000000 */
[----:B------:R-:W-:Y:S06]  /*2b90*/  @P0 BRA `(.L_x_65) ;  /* 0x0000000400040947 */ /* 0x000fec0003800000 */
[----:B------:R-:W-:-:S04]  /*2ba0*/  FSETP.NEU.AND P0, PT, |R2|, +INF , PT ;  /* 0x7f8000000200780b */ /* 0x000fc80003f0d200 */
[----:B------:R-:W-:-:S13]  /*2bb0*/  FSETP.NEU.AND P0, PT, R2, RZ, P0 ;  /* 0x000000ff0200720b */ /* 0x000fda000070d000 */
[----:B------:R-:W-:-:S05]  /*2bc0*/  @!P0 FADD R7, R2, R2 ;  /* 0x0000000202078221 */ /* 0x000fca0000000000 */
[----:B------:R-:W-:Y:S01]  /*2bd0*/  @!P0 LOP3.LUT R7, R7, 0x7fffffff, RZ, 0xc0, !PT ;  /* 0x7fffffff07078812 */ /* 0x000fe200078ec0ff */
[----:B------:R-:W-:Y:S06]  /*2be0*/  @!P0 BRA `(.L_x_65) ;  /* 0x0000000000f08947 */ /* 0x000fec0003800000 */
[C---:B------:R-:W-:Y:S01]  /*2bf0*/  FMUL R3, |R2|.reuse, 16777216 ;  /* 0x4b80000002037820 */ /* 0x040fe20000400200 */
[C---:B------:R-:W-:Y:S01]  /*2c00*/  FSETP.GEU.AND P0, PT, |R2|.reuse, 1.175494350822287508e-38, PT ;  /* 0x008000000200780b */ /* 0x040fe20003f0e200 */
[----:B------:R-:W-:Y:S01]  /*2c10*/  IMAD.MOV.U32 R12, RZ, RZ, 0x3a2c32e4 ;  /* 0x3a2c32e4ff0c7424 */ /* 0x000fe200078e00ff */
[----:B------:R-:W-:Y:S02]  /*2c20*/  FSETP.GEU.AND P2, PT, R2, RZ, PT ;  /* 0x000000ff0200720b */ /* 0x000fe40003f4e000 */
[----:B------:R-:W-:-:S04]  /*2c30*/  FSEL R3, R3, |R2|, !P0 ;  /* 0x4000000203037208 */ /* 0x000fc80004000000 */
[----:B------:R-:W-:-:S04]  /*2c40*/  IADD3 R0, PT, PT, R3, -0x3f3504f3, RZ ;  /* 0xc0cafb0d03007810 */ /* 0x000fc80007ffe0ff */
[----:B------:R-:W-:-:S04]  /*2c50*/  LOP3.LUT R0, R0, 0xff800000, RZ, 0xc0, !PT ;  /* 0xff80000000007812 */ /* 0x000fc800078ec0ff */
[-C--:B------:R-:W-:Y:S02]  /*2c60*/  IADD3 R3, PT, PT, R3, -R0.reuse, RZ ;  /* 0x8000000003037210 */ /* 0x080fe40007ffe0ff */
[----:B------:R-:W-:-:S03]  /*2c70*/  I2FP.F32.S32 R0, R0 ;  /* 0x0000000000007245 */ /* 0x000fc60000201400 */
[C---:B------:R-:W-:Y:S01]  /*2c80*/  FADD R8, R3.reuse, 1 ;  /* 0x3f80000003087421 */ /* 0x040fe20000000000 */
[----:B------:R-:W-:Y:S01]  /*2c90*/  FADD R7, R3, -1 ;  /* 0xbf80000003077421 */ /* 0x000fe20000000000 */
[----:B------:R-:W-:-:S03]  /*2ca0*/  FSEL R3, RZ, -24, P0 ;  /* 0xc1c00000ff037808 */ /* 0x000fc60000000000 */
[----:B------:R-:W-:Y:S01]  /*2cb0*/  FADD R9, R7, R7 ;  /* 0x0000000707097221 */ /* 0x000fe20000000000 */
[----:B------:R-:W1:Y:S01]  /*2cc0*/  MUFU.RCP R8, R8 ;  /* 0x0000000800087308 */ /* 0x000e620000001000 */
[----:B------:R-:W-:Y:S02]  /*2cd0*/  FFMA R0, R0, 1.1920928955078125e-07, R3 ;  /* 0x3400000000007823 */ /* 0x000fe40000000003 */
[----:B-1----:R-:W-:-:S04]  /*2ce0*/  FMUL R9, R8, R9 ;  /* 0x0000000908097220 */ /* 0x002fc80000400000 */
[----:B------:R-:W-:Y:S01]  /*2cf0*/  FADD R10, R7, -R9 ;  /* 0x80000009070a7221 */ /* 0x000fe20000000000 */
[CC--:B------:R-:W-:Y:S01]  /*2d00*/  FMUL R3, R9.reuse, R9.reuse ;  /* 0x0000000909037220 */ /* 0x0c0fe20000400000 */
[----:B------:R-:W-:Y:S02]  /*2d10*/  FFMA R11, R9, 1.4426950216293334961, R0 ;  /* 0x3fb8aa3b090b7823 */ /* 0x000fe40000000000 */
[----:B------:R-:W-:Y:S01]  /*2d20*/  FADD R10, R10, R10 ;  /* 0x0000000a0a0a7221 */ /* 0x000fe20000000000 */
[----:B------:R-:W-:Y:S01]  /*2d30*/  FFMA R12, R3, R12, 0.0032181653659790754318 ;  /* 0x3b52e7db030c7423 */ /* 0x000fe2000000000c */
[----:B------:R-:W-:Y:S02]  /*2d40*/  FADD R0, R0, -R11 ;  /* 0x8000000b00007221 */ /* 0x000fe40000000000 */
[----:B------:R-:W-:Y:S01]  /*2d50*/  FFMA R7, R7, -R9, R10 ;  /* 0x8000000907077223 */ /* 0x000fe2000000000a */
[----:B------:R-:W-:Y:S01]  /*2d60*/  FFMA R12, R3, R12, 0.018033718690276145935 ;  /* 0x3c93bb73030c7423 */ /* 0x000fe2000000000c */
[----:B------:R-:W-:-:S02]  /*2d70*/  FFMA R0, R9, 1.4426950216293334961, R0 ;  /* 0x3fb8aa3b09007823 */ /* 0x000fc40000000000 */
[----:B------:R-:W-:Y:S01]  /*2d80*/  FMUL R7, R8, R7 ;  /* 0x0000000708077220 */ /* 0x000fe20000400000 */
[----:B------:R-:W-:-:S03]  /*2d90*/  FFMA R12, R3, R12, 0.12022458761930465698 ;  /* 0x3df6384f030c7423 */ /* 0x000fc6000000000c */
[----:B------:R-:W-:Y:S01]  /*2da0*/  FFMA R0, R7, 1.4426950216293334961, R0 ;  /* 0x3fb8aa3b07007823 */ /* 0x000fe20000000000 */
[----:B------:R-:W-:-:S03]  /*2db0*/  FMUL R12, R3, R12 ;  /* 0x0000000c030c7220 */ /* 0x000fc60000400000 */
[----:B------:R-:W-:Y:S01]  /*2dc0*/  FFMA R8, R9, 1.9251366722983220825e-08, R0 ;  /* 0x32a55e3409087823 */ /* 0x000fe20000000000 */
[----:B------:R-:W-:-:S04]  /*2dd0*/  FMUL R0, R12, 3 ;  /* 0x404000000c007820 */ /* 0x000fc80000400000 */
[----:B------:R-:W-:-:S04]  /*2de0*/  FFMA R7, R7, R0, R8 ;  /* 0x0000000007077223 */ /* 0x000fc80000000008 */
[----:B------:R-:W-:Y:S01]  /*2df0*/  FFMA R12, R9, R12, R7 ;  /* 0x0000000c090c7223 */ /* 0x000fe20000000007 */
[----:B------:R-:W-:-:S03]  /*2e00*/  MOV R7, 0x391fcb8e ;  /* 0x391fcb8e00077802 */ /* 0x000fc60000000f00 */
[----:B------:R-:W-:-:S04]  /*2e10*/  FADD R0, R11, R12 ;  /* 0x0000000c0b007221 */ /* 0x000fc80000000000 */
[----:B------:R-:W-:Y:S01]  /*2e20*/  FMUL R3, R0, 0.3333333432674407959 ;  /* 0x3eaaaaab00037820 */ /* 0x000fe20000400000 */
[----:B------:R-:W-:-:S03]  /*2e30*/  FADD R11, -R11, R0 ;  /* 0x000000000b0b7221 */ /* 0x000fc60000000100 */
[----:B------:R-:W1:Y:S01]  /*2e40*/  FRND R8, R3 ;  /* 0x0000000300087307 */ /* 0x000e620000201000 */
[----:B------:R-:W-:Y:S01]  /*2e50*/  FADD R11, R12, -R11 ;  /* 0x8000000b0c0b7221 */ /* 0x000fe20000000000 */
[----:B------:R-:W-:Y:S01]  /*2e60*/  FFMA R0, R0, 0.3333333432674407959, -R3 ;  /* 0x3eaaaaab00007823 */ /* 0x000fe20000000803 */
[----:B------:R-:W-:-:S03]  /*2e70*/  FSETP.GT.AND P1, PT, |R3|, 152, PT ;  /* 0x431800000300780b */ /* 0x000fc60003f24200 */
[----:B------:R-:W-:Y:S02]  /*2e80*/  FFMA R11, R11, 0.3333333432674407959, R0 ;  /* 0x3eaaaaab0b0b7823 */ /* 0x000fe40000000000 */
[----:B------:R-:W2:Y:S01]  /*2e90*/  F2I.NTZ R10, R3 ;  /* 0x00000003000a7305 */ /* 0x000ea20000203100 */
[----:B-1----:R-:W-:Y:S01]  /*2ea0*/  FADD R0, R3, -R8 ;  /* 0x8000000803007221 */ /* 0x002fe20000000000 */
[----:B------:R-:W-:-:S03]  /*2eb0*/  FSETP.GT.AND P0, PT, R8, RZ, PT ;  /* 0x000000ff0800720b */ /* 0x000fc60003f04000 */
[----:B------:R-:W-:-:S04]  /*2ec0*/  FADD R0, R0, R11 ;  /* 0x0000000b00007221 */ /* 0x000fc80000000000 */
[----:B------:R-:W-:-:S04]  /*2ed0*/  FFMA R7, R0, R7, 0.0013391353422775864601 ;  /* 0x3aaf85ed00077423 */ /* 0x000fc80000000007 */
[----:B------:R-:W-:-:S04]  /*2ee0*/  FFMA R7, R0, R7, 0.0096188392490148544312 ;  /* 0x3c1d985600077423 */ /* 0x000fc80000000007 */
[----:B------:R-:W-:-:S04]  /*2ef0*/  FFMA R7, R0, R7, 0.055503588169813156128 ;  /* 0x3d6357bb00077423 */ /* 0x000fc80000000007 */
[C---:B------:R-:W-:Y:S01]  /*2f00*/  FFMA R9, R0.reuse, R7, 0.24022644758224487305 ;  /* 0x3e75fdec00097423 */ /* 0x040fe20000000007 */
[----:B------:R-:W-:Y:S02]  /*2f10*/  SEL R7, RZ, 0x83000000, P0 ;  /* 0x83000000ff077807 */ /* 0x000fe40000000000 */
[----:B------:R-:W-:Y:S01]  /*2f20*/  FSETP.GEU.AND P0, PT, R3, RZ, PT ;  /* 0x000000ff0300720b */ /* 0x000fe20003f0e000 */
[----:B------:R-:W-:Y:S01]  /*2f30*/  FFMA R9, R0, R9, 0.69314718246459960938 ;  /* 0x3f31721800097423 */ /* 0x000fe20000000009 */
[----:B------:R-:W-:Y:S02]  /*2f40*/  IADD3 R2, PT, PT, R7, 0x7f000000, RZ ;  /* 0x7f00000007027810 */ /* 0x000fe40007ffe0ff */
[----:B--2---:R-:W-:Y:S01]  /*2f50*/  LEA R10, R10, -R7, 0x17 ;  /* 0x800000070a0a7211 */ /* 0x004fe200078eb8ff */
[----:B------:R-:W-:Y:S01]  /*2f60*/  FFMA R9, R0, R9, 1 ;  /* 0x3f80000000097423 */ /* 0x000fe20000000009 */
[----:B------:R-:W-:-:S03]  /*2f70*/  FSEL R7, RZ, +INF , !P0 ;  /* 0x7f800000ff077808 */ /* 0x000fc60004000000 */
[----:B------:R-:W-:-:S04]  /*2f80*/  FMUL R9, R2, R9 ;  /* 0x0000000902097220 */ /* 0x000fc80000400000 */
[----:B------:R-:W-:Y:S01]  /*2f90*/  @!P1 FMUL R7, R10, R9 ;  /* 0x000000090a079220 */ /* 0x000fe20000400000 */
[----:B------:R-:W-:-:S07]  /*2fa0*/  @!P2 MOV R7, 0x7fffffff ;  /* 0x7fffffff0007a802 */ /* 0x000fce0000000f00 */
.L_x_65:
[----:B------:R-:W-:Y:S05]  /*2fb0*/  BSYNC.RECONVERGENT B0 ;  /* 0x0000000000007941 */ /* 0x000fea0003800200 */
.L_x_64:
[----:B------:R-:W1:Y:S01]  /*2fc0*/  LDCU.64 UR16, c[0x0][0x3c0] ;  /* 0x00007800ff1077ac */ /* 0x000e620008000a00 */
[----:B------:R-:W2:Y:S01]  /*2fd0*/  LDCU UR10, c[0x0][0x360] ;  /* 0x00006c00ff0a77ac */ /* 0x000ea20008000800 */
[----:B-1----:R-:W-:Y:S01]  /*2fe0*/  IADD3 R2, P0, PT, R5, UR16, RZ ;  /* 0x0000001005027c10 */ /* 0x002fe2000ff1e0ff */
[----:B------:R-:W1:Y:S03]  /*2ff0*/  LDCU UR16, c[0x0][0x38c] ;  /* 0x00007180ff1077ac */ /* 0x000e660008000800 */
[----:B------:R-:W-:Y:S02]  /*3000*/  IADD3.X R3, PT, PT, R6, UR17, RZ, P0, !PT ;  /* 0x0000001106037c10 */ /* 0x000fe400087fe4ff */
[----:B--2---:R-:W-:-:S03]  /*3010*/  IADD3 R4, PT, PT, R4, UR10, RZ ;  /* 0x0000000a04047c10 */ /* 0x004fc6000fffe0ff */
[----:B------:R2:W-:Y:S01]  /*3020*/  STG.E desc[UR12][R2.64], R7 ;  /* 0x0000000702007986 */ /* 0x0005e2000c10190c */
[----:B-1----:R-:W-:-:S13]  /*3030*/  ISETP.GE.AND P0, PT, R4, UR16, PT ;  /* 0x0000001004007c0c */ /* 0x002fda000bf06270 */
[----:B--2---:R-:W-:Y:S05]  /*3040*/  @!P0 BRA `(.L_x_66) ;  /* 0xffffffd000408947 */ /* 0x004fea000383ffff */
[----:B------:R-:W-:Y:S05]  /*3050*/  EXIT ;  /* 0x000000000000794d */ /* 0x000fea0003800000 */
        .weak           $__internal_0_$__cuda_sm20_div_rn_f64_full
        .type           $__internal_0_$__cuda_sm20_div_rn_f64_full,@function
        .size           $__internal_0_$__cuda_sm20_div_rn_f64_full,($__internal_1_$__cuda_sm20_sqrt_rn_f32_slowpath - $__internal_0_$__cuda_sm20_div_rn_f64_full)
$__internal_0_$__cuda_sm20_div_rn_f64_full:
[C---:B------:R-:W-:Y:S01]  /*3060*/  FSETP.GEU.AND P0, PT, |R25|.reuse, 1.469367938527859385e-39, PT ;  /* 0x001000001900780b */ /* 0x040fe20003f0e200 */
[----:B------:R-:W-:Y:S01]  /*3070*/  IMAD.MOV.U32 R8, RZ, RZ, R24 ;  /* 0x000000ffff087224 */ /* 0x000fe200078e0018 */
[----:B------:R-:W-:Y:S01]  /*3080*/  LOP3.LUT R2, R25, 0x800fffff, RZ, 0xc0, !PT ;  /* 0x800fffff19027812 */ /* 0x000fe200078ec0ff */
[----:B------:R-:W-:Y:S01]  /*3090*/  BSSY.RECONVERGENT B1, `(.L_x_67) ;  /* 0x0000056000017945 */ /* 0x000fe20003800200 */
[----:B------:R-:W-:Y:S02]  /*30a0*/  MOV R9, R25 ;  /* 0x0000001900097202 */ /* 0x000fe40000000f00 */
[----:B------:R-:W-:Y:S02]  /*30b0*/  LOP3.LUT R3, R2, 0x3ff00000, RZ, 0xfc, !PT ;  /* 0x3ff0000002037812 */ /* 0x000fe400078efcff */
[----:B------:R-:W-:Y:S02]  /*30c0*/  MOV R2, R24 ;  /* 0x0000001800027202 */ /* 0x000fe40000000f00 */
[----:B------:R-:W-:-:S02]  /*30d0*/  FSETP.GEU.AND P2, PT, |R11|, 1.469367938527859385e-39, PT ;  /* 0x001000000b00780b */ /* 0x000fc40003f4e200 */
[----:B------:R-:W-:Y:S01]  /*30e0*/  MOV R14, 0x1 ;  /* 0x00000001000e7802 */ /* 0x000fe20000000f00 */
[----:B------:R-:W-:Y:S01]  /*30f0*/  @!P0 DMUL R2, R8, 8.98846567431157953865e+307 ;  /* 0x7fe0000008028828 */ /* 0x000fe20000000000 */
[----:B------:R-:W-:Y:S02]  /*3100*/  LOP3.LUT R21, R11, 0x7ff00000, RZ, 0xc0, !PT ;  /* 0x7ff000000b157812 */ /* 0x000fe400078ec0ff */
[----:B------:R-:W-:Y:S02]  /*3110*/  MOV R20, 0x1ca00000 ;  /* 0x1ca0000000147802 */ /* 0x000fe40000000f00 */
[----:B------:R-:W-:Y:S01]  /*3120*/  LOP3.LUT R24, R25, 0x7ff00000, RZ, 0xc0, !PT ;  /* 0x7ff0000019187812 */ /* 0x000fe200078ec0ff */
[----:B------:R-:W0:Y:S01]  /*3130*/  MUFU.RCP64H R15, R3 ;  /* 0x00000003000f7308 */ /* 0x000e220000001800 */
[----:B------:R-:W-:Y:S02]  /*3140*/  MOV R23, R21 ;  /* 0x0000001500177202 */ /* 0x000fe40000000f00 */
[----:B------:R-:W-:-:S02]  /*3150*/  ISETP.GE.U32.AND P1, PT, R21, R24, PT ;  /* 0x000000181500720c */ /* 0x000fc40003f26070 */
[----:B------:R-:W-:Y:S02]  /*3160*/  @!P2 LOP3.LUT R16, R9, 0x7ff00000, RZ, 0xc0, !PT ;  /* 0x7ff000000910a812 */ /* 0x000fe400078ec0ff */
[----:B------:R-:W-:Y:S02]  /*3170*/  @!P0 LOP3.LUT R24, R3, 0x7ff00000, RZ, 0xc0, !PT ;  /* 0x7ff0000003188812 */ /* 0x000fe400078ec0ff */
[----:B------:R-:W-:-:S04]  /*3180*/  @!P2 ISETP.GE.U32.AND P3, PT, R21, R16, PT ;  /* 0x000000101500a20c */ /* 0x000fc80003f66070 */
[----:B------:R-:W-:Y:S01]  /*3190*/  @!P2 SEL R17, R20, 0x63400000, !P3 ;  /* 0x634000001411a807 */ /* 0x000fe20005800000 */
[----:B0-----:R-:W-:-:S03]  /*31a0*/  DFMA R12, R14, -R2, 1 ;  /* 0x3ff000000e0c742b */ /* 0x001fc60000000802 */
[----:B------:R-:W-:-:S04]  /*31b0*/  @!P2 LOP3.LUT R18, R17, 0x80000000, R11, 0xf8, !PT ;  /* 0x800000001112a812 */ /* 0x000fc800078ef80b */
[----:B------:R-:W-:Y:S01]  /*31c0*/  @!P2 LOP3.LUT R19, R18, 0x100000, RZ, 0xfc, !PT ;  /* 0x001000001213a812 */ /* 0x000fe200078efcff */
[----:B------:R-:W-:Y:S01]  /*31d0*/  @!P2 IMAD.MOV.U32 R18, RZ, RZ, RZ ;  /* 0x000000ffff12a224 */ /* 0x000fe200078e00ff */
[----:B------:R-:W-:-:S08]  /*31e0*/  DFMA R12, R12, R12, R12 ;  /* 0x0000000c0c0c722b */ /* 0x000fd0000000000c */
[----:B------:R-:W-:Y:S01]  /*31f0*/  DFMA R14, R14, R12, R14 ;  /* 0x0000000c0e0e722b */ /* 0x000fe2000000000e */
[----:B------:R-:W-:Y:S02]  /*3200*/  SEL R13, R20, 0x63400000, !P1 ;  /* 0x63400000140d7807 */ /* 0x000fe40004800000 */
[----:B------:R-:W-:Y:S02]  /*3210*/  MOV R12, R10 ;  /* 0x0000000a000c7202 */ /* 0x000fe40000000f00 */
[----:B------:R-:W-:-:S03]  /*3220*/  LOP3.LUT R13, R13, 0x800fffff, R11, 0xf8, !PT ;  /* 0x800fffff0d0d7812 */ /* 0x000fc600078ef80b */
[----:B------:R-:W-:-:S03]  /*3230*/  DFMA R16, R14, -R2, 1 ;  /* 0x3ff000000e10742b */ /* 0x000fc60000000802 */
[----:B------:R-:W-:-:S05]  /*3240*/  @!P2 DFMA R12, R12, 2, -R18 ;  /* 0x400000000c0ca82b */ /* 0x000fca0000000812 */
[----:B------:R-:W-:-:S05]  /*3250*/  DFMA R16, R14, R16, R14 ;  /* 0x000000100e10722b */ /* 0x000fca000000000e */
[----:B------:R-:W-:-:S03]  /*3260*/  @!P2 LOP3.LUT R23, R13, 0x7ff00000, RZ, 0xc0, !PT ;  /* 0x7ff000000d17a812 */ /* 0x000fc600078ec0ff */
[----:B------:R-:W-:Y:S01]  /*3270*/  DMUL R14, R16, R12 ;  /* 0x0000000c100e7228 */ /* 0x000fe20000000000 */
[----:B------:R-:W-:-:S04]  /*3280*/  IADD3 R25, PT, PT, R23, -0x1, RZ ;  /* 0xffffffff17197810 */ /* 0x000fc80007ffe0ff */
[----:B------:R-:W-:Y:S02]  /*3290*/  ISETP.GT.U32.AND P0, PT, R25, 0x7feffffe, PT ;  /* 0x7feffffe1900780c */ /* 0x000fe40003f04070 */
[----:B------:R-:W-:Y:S01]  /*32a0*/  IADD3 R25, PT, PT, R24, -0x1, RZ ;  /* 0xffffffff18197810 */ /* 0x000fe20007ffe0ff */
[----:B------:R-:W-:-:S03]  /*32b0*/  DFMA R18, R14, -R2, R12 ;  /* 0x800000020e12722b */ /* 0x000fc6000000000c */
[----:B------:R-:W-:-:S05]  /*32c0*/  ISETP.GT.U32.OR P0, PT, R25, 0x7feffffe, P0 ;  /* 0x7feffffe1900780c */ /* 0x000fca0000704470 */
[----:B------:R-:W-:-:S08]  /*32d0*/  DFMA R18, R16, R18, R14 ;  /* 0x000000121012722b */ /* 0x000fd0000000000e */
[----:B------:R-:W-:Y:S05]  /*32e0*/  @P0 BRA `(.L_x_68) ;  /* 0x00000000006c0947 */ /* 0x000fea0003800000 */
[----:B------:R-:W-:-:S04]  /*32f0*/  LOP3.LUT R14, R9, 0x7ff00000, RZ, 0xc0, !PT ;  /* 0x7ff00000090e7812 */ /* 0x000fc800078ec0ff */
[CC--:B------:R-:W-:Y:S02]  /*3300*/  VIADDMNMX R10, R21.reuse, -R14.reuse, 0xb9600000, !PT ;  /* 0xb9600000150a7446 */ /* 0x0c0fe4000780090e */
[----:B------:R-:W-:Y:S02]  /*3310*/  ISETP.GE.U32.AND P0, PT, R21, R14, PT ;  /* 0x0000000e1500720c */ /* 0x000fe40003f06070 */
[----:B------:R-:W-:Y:S02]  /*3320*/  VIMNMX R10, PT, PT, R10, 0x46a00000, PT ;  /* 0x46a000000a0a7848 */ /* 0x000fe40003fe0100 */
[----:B------:R-:W-:-:S04]  /*3330*/  SEL R11, R20, 0x63400000, !P0 ;  /* 0x63400000140b7807 */ /* 0x000fc80004000000 */
[----:B------:R-:W-:Y:S01]  /*3340*/  IADD3 R16, PT, PT, -R11, R10, RZ ;  /* 0x0000000a0b107210 */ /* 0x000fe20007ffe1ff */
[----:B------:R-:W-:-:S03]  /*3350*/  IMAD.MOV.U32 R10, RZ, RZ, RZ ;  /* 0x000000ffff0a7224 */ /* 0x000fc600078e00ff */
[----:B------:R-:W-:-:S06]  /*3360*/  IADD3 R11, PT, PT, R16, 0x7fe00000, RZ ;  /* 0x7fe00000100b7810 */ /* 0x000fcc0007ffe0ff */
[----:B------:R-:W-:-:S10]  /*3370*/  DMUL R14, R18, R10 ;  /* 0x0000000a120e7228 */ /* 0x000fd40000000000 */
[----:B------:R-:W-:-:S13]  /*3380*/  FSETP.GTU.AND P0, PT, |R15|, 1.469367938527859385e-39, PT ;  /* 0x001000000f00780b */ /* 0x000fda0003f0c200 */
[----:B------:R-:W-:Y:S05]  /*3390*/  @P0 BRA `(.L_x_69) ;  /* 0x0000000000940947 */ /* 0x000fea0003800000 */
[----:B------:R-:W-:Y:S01]  /*33a0*/  DFMA R2, R18, -R2, R12 ;  /* 0x800000021202722b */ /* 0x000fe2000000000c */
[----:B------:R-:W-:-:S09]  /*33b0*/  MOV R10, RZ ;  /* 0x000000ff000a7202 */ /* 0x000fd20000000f00 */
[C---:B------:R-:W-:Y:S02]  /*33c0*/  FSETP.NEU.AND P0, PT, R3.reuse, RZ, PT ;  /* 0x000000ff0300720b */ /* 0x040fe40003f0d000 */
[----:B------:R-:W-:-:S04]  /*33d0*/  LOP3.LUT R9, R3, 0x80000000, R9, 0x48, !PT ;  /* 0x8000000003097812 */ /* 0x000fc800078e4809 */
[----:B------:R-:W-:-:S07]  /*33e0*/  LOP3.LUT R11, R9, R11, RZ, 0xfc, !PT ;  /* 0x0000000b090b7212 */ /* 0x000fce00078efcff */
[----:B------:R-:W-:Y:S05]  /*33f0*/  @!P0 BRA `(.L_x_69) ;  /* 0x00000000007c8947 */ /* 0x000fea0003800000 */
[----:B------:R-:W-:Y:S01]  /*3400*/  IADD3 R3, PT, PT, -R16, RZ, RZ ;  /* 0x000000ff10037210 */ /* 0x000fe20007ffe1ff */
[----:B------:R-:W-:Y:S01]  /*3410*/  DMUL.RP R10, R18, R10 ;  /* 0x0000000a120a7228 */ /* 0x000fe20000008000 */
[----:B------:R-:W-:-:S06]  /*3420*/  MOV R2, RZ ;  /* 0x000000ff00027202 */ /* 0x000fcc0000000f00 */
[----:B------:R-:W-:-:S03]  /*3430*/  DFMA R2, R14, -R2, R18 ;  /* 0x800000020e02722b */ /* 0x000fc60000000012 */
[----:B------:R-:W-:-:S03]  /*3440*/  LOP3.LUT R9, R11, R9, RZ, 0x3c, !PT ;  /* 0x000000090b097212 */ /* 0x000fc600078e3cff */
[----:B------:R-:W-:-:S04]  /*3450*/  IADD3 R2, PT, PT, -R16, -0x43300000, RZ ;  /* 0xbcd0000010027810 */ /* 0x000fc80007ffe1ff */
[----:B------:R-:W-:-:S04]  /*3460*/  FSETP.NEU.AND P0, PT, |R3|, R2, PT ;  /* 0x000000020300720b */ /* 0x000fc80003f0d200 */
[----:B------:R-:W-:Y:S02]  /*3470*/  FSEL R14, R10, R14, !P0 ;  /* 0x0000000e0a0e7208 */ /* 0x000fe40004000000 */
[----:B------:R-:W-:Y:S01]  /*3480*/  FSEL R15, R9, R15, !P0 ;  /* 0x0000000f090f7208 */ /* 0x000fe20004000000 */
[----:B------:R-:W-:Y:S06]  /*3490*/  BRA `(.L_x_69) ;  /* 0x0000000000547947 */ /* 0x000fec0003800000 */
.L_x_68:
[----:B------:R-:W-:-:S14]  /*34a0*/  DSETP.NAN.AND P0, PT, R10, R10, PT ;  /* 0x0000000a0a00722a */ /* 0x000fdc0003f08000 */
[----:B------:R-:W-:Y:S05]  /*34b0*/  @P0 BRA `(.L_x_70) ;  /* 0x0000000000440947 */ /* 0x000fea0003800000 */
[----:B------:R-:W-:-:S14]  /*34c0*/  DSETP.NAN.AND P0, PT, R8, R8, PT ;  /* 0x000000080800722a */ /* 0x000fdc0003f08000 */
[----:B------:R-:W-:Y:S05]  /*34d0*/  @P0 BRA `(.L_x_71) ;  /* 0x0000000000300947 */ /* 0x000fea0003800000 */
[----:B------:R-:W-:Y:S02]  /*34e0*/  ISETP.NE.AND P0, PT, R23, R24, PT ;  /* 0x000000181700720c */ /* 0x000fe40003f05270 */
[----:B------:R-:W-:Y:S02]  /*34f0*/  MOV R14, 0x0 ;  /* 0x00000000000e7802 */ /* 0x000fe40000000f00 */
[----:B------:R-:W-:-:S09]  /*3500*/  MOV R15, 0xfff80000 ;  /* 0xfff80000000f7802 */ /* 0x000fd20000000f00 */
[----:B------:R-:W-:Y:S05]  /*3510*/  @!P0 BRA `(.L_x_69) ;  /* 0x0000000000348947 */ /* 0x000fea0003800000 */
[----:B------:R-:W-:Y:S02]  /*3520*/  ISETP.NE.AND P0, PT, R23, 0x7ff00000, PT ;  /* 0x7ff000001700780c */ /* 0x000fe40003f05270 */
[----:B------:R-:W-:Y:S02]  /*3530*/  LOP3.LUT R15, R11, 0x80000000, R9, 0x48, !PT ;  /* 0x800000000b0f7812 */ /* 0x000fe400078e4809 */
[----:B------:R-:W-:-:S13]  /*3540*/  ISETP.EQ.OR P0, PT, R24, RZ, !P0 ;  /* 0x000000ff1800720c */ /* 0x000fda0004702670 */
[----:B------:R-:W-:Y:S01]  /*3550*/  @P0 LOP3.LUT R2, R15, 0x7ff00000, RZ, 0xfc, !PT ;  /* 0x7ff000000f020812 */ /* 0x000fe200078efcff */
[----:B------:R-:W-:Y:S01]  /*3560*/  @!P0 IMAD.MOV.U32 R14, RZ, RZ, RZ ;  /* 0x000000ffff0e8224 */ /* 0x000fe200078e00ff */
[----:B------:R-:W-:Y:S02]  /*3570*/  @P0 MOV R14, RZ ;  /* 0x000000ff000e0202 */ /* 0x000fe40000000f00 */
[----:B------:R-:W-:Y:S01]  /*3580*/  @P0 MOV R15, R2 ;  /* 0x00000002000f0202 */ /* 0x000fe20000000f00 */
[----:B------:R-:W-:Y:S06]  /*3590*/  BRA `(.L_x_69) ;  /* 0x0000000000147947 */ /* 0x000fec0003800000 */
.L_x_71:
[----:B------:R-:W-:Y:S02]  /*35a0*/  LOP3.LUT R15, R9, 0x80000, RZ, 0xfc, !PT ;  /* 0x00080000090f7812 */ /* 0x000fe400078efcff */
[----:B------:R-:W-:Y:S01]  /*35b0*/  MOV R14, R8 ;  /* 0x00000008000e7202 */ /* 0x000fe20000000f00 */
[----:B------:R-:W-:Y:S06]  /*35c0*/  BRA `(.L_x_69) ;  /* 0x0000000000087947 */ /* 0x000fec0003800000 */
.L_x_70:
[----:B------:R-:W-:Y:S02]  /*35d0*/  LOP3.LUT R15, R11, 0x80000, RZ, 0xfc, !PT ;  /* 0x000800000b0f7812 */ /* 0x000fe400078efcff */
[----:B------:R-:W-:-:S07]  /*35e0*/  MOV R14, R10 ;  /* 0x0000000a000e7202 */ /* 0x000fce0000000f00 */
.L_x_69:
[----:B------:R-:W-:Y:S05]  /*35f0*/  BSYNC.RECONVERGENT B1 ;  /* 0x0000000000017941 */ /* 0x000fea0003800200 */
.L_x_67:
[----:B------:R-:W-:Y:S01]  /*3600*/  HFMA2 R23, -RZ, RZ, 0, 0 ;  /* 0x00000000ff177431 */ /* 0x000fe200000001ff */
[----:B------:R-:W-:Y:S01]  /*3610*/  MOV R2, R14 ;  /* 0x0000000e00027202 */ /* 0x000fe20000000f00 */
[----:B------:R-:W-:Y:S02]  /*3620*/  IMAD.MOV.U32 R3, RZ, RZ, R15 ;  /* 0x000000ffff037224 */ /* 0x000fe400078e000f */
[----:B------:R-:W-:Y:S05]  /*3630*/  RET.REL.NODEC R22 `(_Z21estimate_radiuses_gpuiiiiiPKfS0_S0_PKiS2_PfS3_S3_S3_) ;  /* 0xffffffc816707950 */ /* 0x000fea0003c3ffff */
        .weak           $__internal_1_$__cuda_sm20_sqrt_rn_f32_slowpath
        .type           $__internal_1_$__cuda_sm20_sqrt_rn_f32_slowpath,@function
        .size           $__internal_1_$__cuda_sm20_sqrt_rn_f32_slowpath,($__internal_2_$__cuda_sm3x_div_rn_noftz_f32_slowpath - $__internal_1_$__cuda_sm20_sqrt_rn_f32_slowpath)
$__internal_1_$__cuda_sm20_sqrt_rn_f32_slowpath:
[----:B------:R-:W-:-:S13]  /*3640*/  LOP3.LUT P0, RZ, R0, 0x7fffffff, RZ, 0xc0, !PT ;  /* 0x7fffffff00ff7812 */ /* 0x000fda000780c0ff */
[----:B------:R-:W-:Y:S01]  /*3650*/  @!P0 MOV R19, R0 ;  /* 0x0000000000138202 */ /* 0x000fe20000000f00 */
[----:B------:R-:W-:Y:S06]  /*3660*/  @!P0 BRA `(.L_x_72) ;  /* 0x0000000000408947 */ /* 0x000fec0003800000 */
[----:B------:R-:W-:-:S13]  /*3670*/  FSETP.GEU.FTZ.AND P0, PT, R0, RZ, PT ;  /* 0x000000ff0000720b */ /* 0x000fda0003f1e000 */
[----:B------:R-:W-:Y:S01]  /*3680*/  @!P0 MOV R19, 0x7fffffff ;  /* 0x7fffffff00138802 */ /* 0x000fe20000000f00 */
[----:B------:R-:W-:Y:S06]  /*3690*/  @!P0 BRA `(.L_x_72) ;  /* 0x0000000000348947 */ /* 0x000fec0003800000 */
[----:B------:R-:W-:-:S13]  /*36a0*/  FSETP.GTU.FTZ.AND P0, PT, |R0|, +INF , PT ;  /* 0x7f8000000000780b */ /* 0x000fda0003f1c200 */
[----:B------:R-:W-:Y:S01]  /*36b0*/  @P0 FADD.FTZ R19, R0, 1 ;  /* 0x3f80000000130421 */ /* 0x000fe20000010000 */
[----:B------:R-:W-:Y:S06]  /*36c0*/  @P0 BRA `(.L_x_72) ;  /* 0x0000000000280947 */ /* 0x000fec0003800000 */
[----:B------:R-:W-:-:S13]  /*36d0*/  FSETP.NEU.FTZ.AND P0, PT, |R0|, +INF , PT ;  /* 0x7f8000000000780b */ /* 0x000fda0003f1d200 */
[----:B------:R-:W-:-:S04]  /*36e0*/  @P0 FFMA R22, R0, 1.84467440737095516160e+19, RZ ;  /* 0x5f80000000160823 */ /* 0x000fc800000000ff */
[----:B------:R-:W0:Y:S02]  /*36f0*/  @P0 MUFU.RSQ R21, R22 ;  /* 0x0000001600150308 */ /* 0x000e240000001400 */
[----:B0-----:R-:W-:Y:S01]  /*3700*/  @P0 FMUL.FTZ R11, R22, R21 ;  /* 0x00000015160b0220 */ /* 0x001fe20000410000 */
[----:B------:R-:W-:-:S03]  /*3710*/  @P0 FMUL.FTZ R20, R21, 0.5 ;  /* 0x3f00000015140820 */ /* 0x000fc60000410000 */
[----:B------:R-:W-:-:S04]  /*3720*/  @P0 FADD.FTZ R19, -R11, -RZ ;  /* 0x800000ff0b130221 */ /* 0x000fc80000010100 */
[----:B------:R-:W-:Y:S01]  /*3730*/  @P0 FFMA R24, R11, R19, R22 ;  /* 0x000000130b180223 */ /* 0x000fe20000000016 */
[----:B------:R-:W-:-:S03]  /*3740*/  @!P0 MOV R19, R0 ;  /* 0x0000000000138202 */ /* 0x000fc60000000f00 */
[----:B------:R-:W-:-:S04]  /*3750*/  @P0 FFMA R20, R24, R20, R11 ;  /* 0x0000001418140223 */ /* 0x000fc8000000000b */
[----:B------:R-:W-:-:S07]  /*3760*/  @P0 FMUL.FTZ R19, R20, 2.3283064365386962891e-10 ;  /* 0x2f80000014130820 */ /* 0x000fce0000410000 */
.L_x_72:
[----:B------:R-:W-:-:S04]  /*3770*/  HFMA2 R11, -RZ, RZ, 0, 0 ;  /* 0x00000000ff0b7431 */ /* 0x000fc800000001ff */
[----:B------:R-:W-:Y:S05]  /*3780*/  RET.REL.NODEC R10 `(_Z21estimate_radiuses_gpuiiiiiPKfS0_S0_PKiS2_PfS3_S3_S3_) ;  /* 0xffffffc80a1c7950 */ /* 0x000fea0003c3ffff */
        .weak           $__internal_2_$__cuda_sm3x_div_rn_noftz_f32_slowpath
        .type           $__internal_2_$__cuda_sm3x_div_rn_noftz_f32_slowpath,@function
        .size           $__internal_2_$__cuda_sm3x_div_rn_noftz_f32_slowpath,(.L_x_87 - $__internal_2_$__cuda_sm3x_div_rn_noftz_f32_slowpath)
$__internal_2_$__cuda_sm3x_div_rn_noftz_f32_slowpath:
[----:B------:R-:W-:Y:S01]  /*3790*/  SHF.R.U32.HI R14, RZ, 0x17, R3 ;  /* 0x00000017ff0e7819 */ /* 0x000fe20000011603 */
[----:B------:R-:W-:Y:S01]  /*37a0*/  BSSY.RECONVERGENT B1, `(.L_x_73) ;  /* 0x0000063000017945 */ /* 0x000fe20003800200 */
[----:B------:R-:W-:Y:S02]  /*37b0*/  SHF.R.U32.HI R16, RZ, 0x17, R0 ;  /* 0x00000017ff107819 */ /* 0x000fe40000011600 */
[----:B------:R-:W-:Y:S02]  /*37c0*/  LOP3.LUT R14, R14, 0xff, RZ, 0xc0, !PT ;  /* 0x000000ff0e0e7812 */ /* 0x000fe400078ec0ff */
[----:B------:R-:W-:Y:S02]  /*37d0*/  LOP3.LUT R22, R16, 0xff, RZ, 0xc0, !PT ;  /* 0x000000ff10167812 */ /* 0x000fe400078ec0ff */
[----:B------:R-:W-:Y:S01]  /*37e0*/  MOV R17, R3 ;  /* 0x0000000300117202 */ /* 0x000fe20000000f00 */
[----:B------:R-:W-:Y:S01]  /*37f0*/  VIADD R19, R14, 0xffffffff ;  /* 0xffffffff0e137836 */ /* 0x000fe20000000000 */
[----:B------:R-:W-:-:S04]  /*3800*/  IADD3 R18, PT, PT, R22, -0x1, RZ ;  /* 0xffffffff16127810 */ /* 0x000fc80007ffe0ff */
[----:B------:R-:W-:-:S04]  /*3810*/  ISETP.GT.U32.AND P0, PT, R19, 0xfd, PT ;  /* 0x000000fd1300780c */ /* 0x000fc80003f04070 */
[----:B------:R-:W-:-:S13]  /*3820*/  ISETP.GT.U32.OR P0, PT, R18, 0xfd, P0 ;  /* 0x000000fd1200780c */ /* 0x000fda0000704470 */
[----:B------:R-:W-:Y:S01]  /*3830*/  @!P0 MOV R16, RZ ;  /* 0x000000ff00108202 */ /* 0x000fe20000000f00 */
[----:B------:R-:W-:Y:S06]  /*3840*/  @!P0 BRA `(.L_x_74) ;  /* 0x00000000005c8947 */ /* 0x000fec0003800000 */
[----:B------:R-:W-:Y:S02]  /*3850*/  FSETP.GTU.FTZ.AND P0, PT, |R0|, +INF , PT ;  /* 0x7f8000000000780b */ /* 0x000fe40003f1c200 */
[----:B------:R-:W-:-:S04]  /*3860*/  FSETP.GTU.FTZ.AND P1, PT, |R3|, +INF , PT ;  /* 0x7f8000000300780b */ /* 0x000fc80003f3c200 */
[----:B------:R-:W-:-:S13]  /*3870*/  PLOP3.LUT P0, PT, P0, P1, PT, 0xf8, 0x8f ;  /* 0x00000000008f781c */ /* 0x000fda0000703f70 */
[----:B------:R-:W-:Y:S05]  /*3880*/  @P0 BRA `(.L_x_75) ;  /* 0x00000004004c0947 */ /* 0x000fea0003800000 */
[----:B------:R-:W-:-:S13]  /*3890*/  LOP3.LUT P0, RZ, R17, 0x7fffffff, R0, 0xc8, !PT ;  /* 0x7fffffff11ff7812 */ /* 0x000fda000780c800 */
[----:B------:R-:W-:Y:S05]  /*38a0*/  @!P0 BRA `(.L_x_76) ;  /* 0x00000004003c8947 */ /* 0x000fea0003800000 */
[C---:B------:R-:W-:Y:S02]  /*38b0*/  FSETP.NEU.FTZ.AND P1, PT, |R0|.reuse, +INF , PT ;  /* 0x7f8000000000780b */ /* 0x040fe40003f3d200 */
[----:B------:R-:W-:Y:S02]  /*38c0*/  FSETP.NEU.FTZ.AND P2, PT, |R3|, +INF , PT ;  /* 0x7f8000000300780b */ /* 0x000fe40003f5d200 */
[----:B------:R-:W-:-:S11]  /*38d0*/  FSETP.NEU.FTZ.AND P0, PT, |R0|, +INF , PT ;  /* 0x7f8000000000780b */ /* 0x000fd60003f1d200 */
[----:B------:R-:W-:Y:S05]  /*38e0*/  @!P2 BRA !P1, `(.L_x_76) ;  /* 0x00000004002ca947 */ /* 0x000fea0004800000 */
[----:B------:R-:W-:-:S04]  /*38f0*/  LOP3.LUT P1, RZ, R0, 0x7fffffff, RZ, 0xc0, !PT ;  /* 0x7fffffff00ff7812 */ /* 0x000fc8000782c0ff */
[----:B------:R-:W-:-:S13]  /*3900*/  PLOP3.LUT P1, PT, P2, P1, PT, 0x2f, 0xf2 ;  /* 0x0000000000f2781c */ /* 0x000fda0001722577 */
[----:B------:R-:W-:Y:S05]  /*3910*/  @P1 BRA `(.L_x_77) ;  /* 0x0000000400181947 */ /* 0x000fea0003800000 */
[----:B------:R-:W-:-:S04]  /*3920*/  LOP3.LUT P1, RZ, R17, 0x7fffffff, RZ, 0xc0, !PT ;  /* 0x7fffffff11ff7812 */ /* 0x000fc8000782c0ff */
[----:B------:R-:W-:-:S13]  /*3930*/  PLOP3.LUT P0, PT, P0, P1, PT, 0x2f, 0xf2 ;  /* 0x0000000000f2781c */ /* 0x000fda0000702577 */
[----:B------:R-:W-:Y:S05]  /*3940*/  @P0 BRA `(.L_x_78) ;  /* 0x0000000400000947 */ /* 0x000fea0003800000 */
[----:B------:R-:W-:Y:S02]  /*3950*/  ISETP.GE.AND P0, PT, R18, RZ, PT ;  /* 0x000000ff1200720c */ /* 0x000fe40003f06270 */
[----:B------:R-:W-:-:S11]  /*3960*/  ISETP.GE.AND P1, PT, R19, RZ, PT ;  /* 0x000000ff1300720c */ /* 0x000fd60003f26270 */
[----:B------:R-:W-:Y:S01]  /*3970*/  @P0 MOV R16, RZ ;  /* 0x000000ff00100202 */ /* 0x000fe20000000f00 */
[----:B------:R-:W-:Y:S01]  /*3980*/  @!P0 FFMA R0, R0, 1.84467440737095516160e+19, RZ ;  /* 0x5f80000000008823 */ /* 0x000fe200000000ff */
[----:B------:R-:W-:Y:S01]  /*3990*/  @!P0 MOV R16, 0xffffffc0 ;  /* 0xffffffc000108802 */ /* 0x000fe20000000f00 */
[----:B------:R-:W-:-:S04]  /*39a0*/  @!P1 FFMA R17, R3, 1.84467440737095516160e+19, RZ ;  /* 0x5f80000003119823 */ /* 0x000fc800000000ff */
[----:B------:R-:W-:-:S07]  /*39b0*/  @!P1 VIADD R16, R16, 0x40 ;  /* 0x0000004010109836 */ /* 0x000fce0000000000 */
.L_x_74:
[----:B------:R-:W-:Y:S01]  /*39c0*/  LEA R18, R14, 0xc0800000, 0x17 ;  /* 0xc08000000e127811 */ /* 0x000fe200078eb8ff */
[----:B------:R-:W-:Y:S03]  /*39d0*/  BSSY.RECONVERGENT B2, `(.L_x_79) ;  /* 0x0000036000027945 */ /* 0x000fe60003800200 */
[----:B------:R-:W-:Y:S02]  /*39e0*/  IADD3 R20, PT, PT, -R18, R17, RZ ;  /* 0x0000001112147210 */ /* 0x000fe40007ffe1ff */
[----:B------:R-:W-:Y:S02]  /*39f0*/  IADD3 R17, PT, PT, R22, -0x7f, RZ ;  /* 0xffffff8116117810 */ /* 0x000fe40007ffe0ff */
[----:B------:R-:W0:Y:S01]  /*3a00*/  MUFU.RCP R19, R20 ;  /* 0x0000001400137308 */ /* 0x000e220000001000 */
[----:B------:R-:W-:Y:S02]  /*3a10*/  FADD.FTZ R21, -R20, -RZ ;  /* 0x800000ff14157221 */ /* 0x000fe40000010100 */
[C---:B------:R-:W-:Y:S01]  /*3a20*/  IMAD R0, R17.reuse, -0x800000, R0 ;  /* 0xff80000011007824 */ /* 0x040fe200078e0200 */
[----:B------:R-:W-:-:S04]  /*3a30*/  IADD3 R17, PT, PT, R17, 0x7f, -R14 ;  /* 0x0000007f11117810 */ /* 0x000fc80007ffe80e */
[----:B------:R-:W-:Y:S01]  /*3a40*/  IADD3 R17, PT, PT, R17, R16, RZ ;  /* 0x0000001011117210 */ /* 0x000fe20007ffe0ff */
[----:B0-----:R-:W-:-:S04]  /*3a50*/  FFMA R18, R19, R21, 1 ;  /* 0x3f80000013127423 */ /* 0x001fc80000000015 */
[----:B------:R-:W-:-:S04]  /*3a60*/  FFMA R19, R19, R18, R19 ;  /* 0x0000001213137223 */ /* 0x000fc80000000013 */
[----:B------:R-:W-:-:S04]  /*3a70*/  FFMA R18, R0, R19, RZ ;  /* 0x0000001300127223 */ /* 0x000fc800000000ff */
[----:B------:R-:W-:-:S04]  /*3a80*/  FFMA R22, R21, R18, R0 ;  /* 0x0000001215167223 */ /* 0x000fc80000000000 */
[----:B------:R-:W-:-:S04]  /*3a90*/  FFMA R18, R19, R22, R18 ;  /* 0x0000001613127223 */ /* 0x000fc80000000012 */
[----:B------:R-:W-:-:S04]  /*3aa0*/  FFMA R21, R21, R18, R0 ;  /* 0x0000001215157223 */ /* 0x000fc80000000000 */
[----:B------:R-:W-:-:S05]  /*3ab0*/  FFMA R0, R19, R21, R18 ;  /* 0x0000001513007223 */ /* 0x000fca0000000012 */
[----:B------:R-:W-:-:S04]  /*3ac0*/  SHF.R.U32.HI R14, RZ, 0x17, R0 ;  /* 0x00000017ff0e7819 */ /* 0x000fc80000011600 */
[----:B------:R-:W-:-:S04]  /*3ad0*/  LOP3.LUT R14, R14, 0xff, RZ, 0xc0, !PT ;  /* 0x000000ff0e0e7812 */ /* 0x000fc800078ec0ff */
[----:B------:R-:W-:-:S04]  /*3ae0*/  IADD3 R20, PT, PT, R14, R17, RZ ;  /* 0x000000110e147210 */ /* 0x000fc80007ffe0ff */
[----:B------:R-:W-:-:S04]  /*3af0*/  IADD3 R14, PT, PT, R20, -0x1, RZ ;  /* 0xffffffff140e7810 */ /* 0x000fc80007ffe0ff */
[----:B------:R-:W-:-:S13]  /*3b00*/  ISETP.GE.U32.AND P0, PT, R14, 0xfe, PT ;  /* 0x000000fe0e00780c */ /* 0x000fda0003f06070 */
[----:B------:R-:W-:Y:S05]  /*3b10*/  @!P0 BRA `(.L_x_80) ;  /* 0x0000000000808947 */ /* 0x000fea0003800000 */
[----:B------:R-:W-:-:S13]  /*3b20*/  ISETP.GT.AND P0, PT, R20, 0xfe, PT ;  /* 0x000000fe1400780c */ /* 0x000fda0003f04270 */
[----:B------:R-:W-:Y:S05]  /*3b30*/  @P0 BRA `(.L_x_81) ;  /* 0x00000000006c0947 */ /* 0x000fea0003800000 */
[----:B------:R-:W-:-:S13]  /*3b40*/  ISETP.GE.AND P0, PT, R20, 0x1, PT ;  /* 0x000000011400780c */ /* 0x000fda0003f06270 */
[----:B------:R-:W-:Y:S05]  /*3b50*/  @P0 BRA `(.L_x_82) ;  /* 0x0000000000740947 */ /* 0x000fea0003800000 */
[----:B------:R-:W-:Y:S02]  /*3b60*/  ISETP.GE.AND P0, PT, R20, -0x18, PT ;  /* 0xffffffe81400780c */ /* 0x000fe40003f06270 */
[----:B------:R-:W-:-:S11]  /*3b70*/  LOP3.LUT R0, R0, 0x80000000, RZ, 0xc0, !PT ;  /* 0x8000000000007812 */ /* 0x000fd600078ec0ff */
[----:B------:R-:W-:Y:S05]  /*3b80*/  @!P0 BRA `(.L_x_82) ;  /* 0x0000000000688947 */ /* 0x000fea0003800000 */
[CCC-:B------:R-:W-:Y:S01]  /*3b90*/  FFMA.RZ R14, R19.reuse, R21.reuse, R18.reuse ;  /* 0x00000015130e7223 */ /* 0x1c0fe2000000c012 */
[C---:B------:R-:W-:Y:S01]  /*3ba0*/  VIADD R17, R20.reuse, 0x20 ;  /* 0x0000002014117836 */ /* 0x040fe20000000000 */
[C---:B------:R-:W-:Y:S02]  /*3bb0*/  ISETP.NE.AND P2, PT, R20.reuse, RZ, PT ;  /* 0x000000ff1400720c */ /* 0x040fe40003f45270 */
[----:B------:R-:W-:Y:S02]  /*3bc0*/  ISETP.NE.AND P1, PT, R20, RZ, PT ;  /* 0x000000ff1400720c */ /* 0x000fe40003f25270 */
[----:B------:R-:W-:Y:S01]  /*3bd0*/  LOP3.LUT R16, R14, 0x7fffff, RZ, 0xc0, !PT ;  /* 0x007fffff0e107812 */ /* 0x000fe200078ec0ff */
[CCC-:B------:R-:W-:Y:S01]  /*3be0*/  FFMA.RP R14, R19.reuse, R21.reuse, R18.reuse ;  /* 0x00000015130e7223 */ /* 0x1c0fe20000008012 */
[----:B------:R-:W-:Y:S01]  /*3bf0*/  FFMA.RM R19, R19, R21, R18 ;  /* 0x0000001513137223 */ /* 0x000fe20000004012 */
[----:B------:R-:W-:Y:S02]  /*3c00*/  IADD3 R18, PT, PT, -R20, RZ, RZ ;  /* 0x000000ff14127210 */ /* 0x000fe40007ffe1ff */
[----:B------:R-:W-:-:S02]  /*3c10*/  LOP3.LUT R16, R16, 0x800000, RZ, 0xfc, !PT ;  /* 0x0080000010107812 */ /* 0x000fc400078efcff */
[----:B------:R-:W-:Y:S02]  /*3c20*/  FSETP.NEU.FTZ.AND P0, PT, R14, R19, PT ;  /* 0x000000130e00720b */ /* 0x000fe40003f1d000 */
[----:B------:R-:W-:Y:S02]  /*3c30*/  SHF.L.U32 R17, R16, R17, RZ ;  /* 0x0000001110117219 */ /* 0x000fe400000006ff */
[----:B------:R-:W-:Y:S02]  /*3c40*/  SEL R19, R18, RZ, P2 ;  /* 0x000000ff12137207 */ /* 0x000fe40001000000 */
[----:B------:R-:W-:Y:S02]  /*3c50*/  ISETP.NE.AND P1, PT, R17, RZ, P1 ;  /* 0x000000ff1100720c */ /* 0x000fe40000f25270 */
[----:B------:R-:W-:Y:S02]  /*3c60*/  SHF.R.U32.HI R19, RZ, R19, R16 ;  /* 0x00000013ff137219 */ /* 0x000fe40000011610 */
[----:B------:R-:W-:-:S02]  /*3c70*/  PLOP3.LUT P0, PT, P0, P1, PT, 0xf8, 0x8f ;  /* 0x00000000008f781c */ /* 0x000fc40000703f70 */
[----:B------:R-:W-:Y:S02]  /*3c80*/  SHF.R.U32.HI R17, RZ, 0x1, R19 ;  /* 0x00000001ff117819 */ /* 0x000fe40000011613 */
[----:B------:R-:W-:-:S04]  /*3c90*/  SEL R14, RZ, 0x1, !P0 ;  /* 0x00000001ff0e7807 */ /* 0x000fc80004000000 */
[----:B------:R-:W-:-:S04]  /*3ca0*/  LOP3.LUT R14, R14, 0x1, R17, 0xf8, !PT ;  /* 0x000000010e0e7812 */ /* 0x000fc800078ef811 */
[----:B------:R-:W-:-:S04]  /*3cb0*/  LOP3.LUT R14, R14, R19, RZ, 0xc0, !PT ;  /* 0x000000130e0e7212 */ /* 0x000fc800078ec0ff */
[----:B------:R-:W-:-:S04]  /*3cc0*/  IADD3 R17, PT, PT, R17, R14, RZ ;  /* 0x0000000e11117210 */ /* 0x000fc80007ffe0ff */
[----:B------:R-:W-:Y:S01]  /*3cd0*/  LOP3.LUT R0, R17, R0, RZ, 0xfc, !PT ;  /* 0x0000000011007212 */ /* 0x000fe200078efcff */
[----:B------:R-:W-:Y:S06]  /*3ce0*/  BRA `(.L_x_82) ;  /* 0x0000000000107947 */ /* 0x000fec0003800000 */
.L_x_81:
[----:B------:R-:W-:-:S04]  /*3cf0*/  LOP3.LUT R0, R0, 0x80000000, RZ, 0xc0, !PT ;  /* 0x8000000000007812 */ /* 0x000fc800078ec0ff */
[----:B------:R-:W-:Y:S01]  /*3d00*/  LOP3.LUT R0, R0, 0x7f800000, RZ, 0xfc, !PT ;  /* 0x7f80000000007812 */ /* 0x000fe200078efcff */
[----:B------:R-:W-:Y:S06]  /*3d10*/  BRA `(.L_x_82) ;  /* 0x0000000000047947 */ /* 0x000fec0003800000 */
.L_x_80:
[----:B------:R-:W-:-:S07]  /*3d20*/  LEA R0, R17, R0, 0x17 ;  /* 0x0000000011007211 */ /* 0x000fce00078eb8ff */
.L_x_82:
[----:B------:R-:W-:Y:S05]  /*3d30*/  BSYNC.RECONVERGENT B2 ;  /* 0x0000000000027941 */ /* 0x000fea0003800200 */
.L_x_79:
[----:B------:R-:W-:Y:S05]  /*3d40*/  BRA `(.L_x_83) ;  /* 0x0000000000207947 */ /* 0x000fea0003800000 */
.L_x_78:
[----:B------:R-:W-:-:S04]  /*3d50*/  LOP3.LUT R0, R17, 0x80000000, R0, 0x48, !PT ;  /* 0x8000000011007812 */ /* 0x000fc800078e4800 */
[----:B------:R-:W-:Y:S01]  /*3d60*/  LOP3.LUT R0, R0, 0x7f800000, RZ, 0xfc, !PT ;  /* 0x7f80000000007812 */ /* 0x000fe200078efcff */
[----:B------:R-:W-:Y:S06]  /*3d70*/  BRA `(.L_x_83) ;  /* 0x0000000000147947 */ /* 0x000fec0003800000 */
.L_x_77:
[----:B------:R-:W-:Y:S01]  /*3d80*/  LOP3.LUT R0, R17, 0x80000000, R0, 0x48, !PT ;  /* 0x8000000011007812 */ /* 0x000fe200078e4800 */
[----:B------:R-:W-:Y:S06]  /*3d90*/  BRA `(.L_x_83) ;  /* 0x00000000000c7947 */ /* 0x000fec0003800000 */
.L_x_76:
[----:B------:R-:W0:Y:S01]  /*3da0*/  MUFU.RSQ R0, -QNAN ;  /* 0xffc0000000007908 */ /* 0x000e220000001400 */
[----:B------:R-:W-:Y:S05]  /*3db0*/  BRA `(.L_x_83) ;  /* 0x0000000000047947 */ /* 0x000fea0003800000 */
.L_x_75:
[----:B------:R-:W-:-:S07]  /*3dc0*/  FADD.FTZ R0, R0, R3 ;  /* 0x0000000300007221 */ /* 0x000fce0000010000 */
.L_x_83:
[----:B------:R-:W-:Y:S05]  /*3dd0*/  BSYNC.RECONVERGENT B1 ;  /* 0x0000000000017941 */ /* 0x000fea0003800200 */
.L_x_73:
[----:B------:R-:W-:Y:S01]  /*3de0*/  HFMA2 R17, -RZ, RZ, 0, 0 ;  /* 0x00000000ff117431 */ /* 0x000fe200000001ff */
[----:B------:R-:W-:-:S04]  /*3df0*/  MOV R16, R12 ;  /* 0x0000000c00107202 */ /* 0x000fc80000000f00 */
[----:B0-----:R-:W-:Y:S05]  /*3e00*/  RET.REL.NODEC R16 `(_Z21estimate_radiuses_gpuiiiiiPKfS0_S0_PKiS2_PfS3_S3_S3_) ;  /* 0xffffffc0107c7950 */ /* 0x001fea0003c3ffff */
.L_x_84:
        /* <DEDUP_REMOVED lines=15> */
.L_x_87:


//--------------------- .nv.shared.reserved.0     --------------------------
	.section	.nv.shared.reserved.0,"aw",@nobits
	.weak		__nv_reservedSMEM_offset_0_alias
	.size		__nv_reservedSMEM_offset_0_alias, 0, 64
	.other		__nv_reservedSMEM_offset_0_alias,@"STO_CUDA_RESERVED_SHARED STV_DEFAULT"
__nv_reservedSMEM_offset_0_alias:
	.zero		0
	.zero		64


//--------------------- .nv.constant0._Z17clip_radiuses_gpuiiPKfS0_Pf --------------------------
	.section	.nv.constant0._Z17clip_radiuses_gpuiiPKfS0_Pf,"a",@progbits
	.sectionflags	@""
	.align	4
.nv.constant0._Z17clip_radiuses_gpuiiPKfS0_Pf:
	.zero		928


//--------------------- .nv.constant0._Z21estimate_radiuses_gpuiiiiiPKfS0_S0_PKiS2_PfS3_S3_S3_ --------------------------
	.section	.nv.constant0._Z21estimate_radiuses_gpuiiiiiPKfS0_S0_PKiS2_PfS3_S3_S3_,"a",@progbits
	.sectionflags	@""
	.align	4
.nv.constant0._Z21estimate_radiuses_gpuiiiiiPKfS0_S0_PKiS2_PfS3_S3_S3_:
	.zero		992


//--------------------- SYMBOLS --------------------------

	.type		.nv.reservedSmem.offset0,@object
	.size		.nv.reservedSmem.offset0,0x4
